//
// Generated by NVIDIA NVVM Compiler
//
// Compiler Build ID: CL-36424714
// Cuda compilation tools, release 13.0, V13.0.88
// Based on NVVM 20.0.0
//

.version 9.0
.target sm_100
.address_size 64

	// .globl	_Z10sgemm_talliiiPfS_S_ff
// _ZZ10sgemm_talliiiPfS_S_ffE3sAB has been demoted

.visible .entry _Z10sgemm_talliiiPfS_S_ff(
	.param .u32 _Z10sgemm_talliiiPfS_S_ff_param_0,
	.param .u32 _Z10sgemm_talliiiPfS_S_ff_param_1,
	.param .u32 _Z10sgemm_talliiiPfS_S_ff_param_2,
	.param .u64 .ptr .align 1 _Z10sgemm_talliiiPfS_S_ff_param_3,
	.param .u64 .ptr .align 1 _Z10sgemm_talliiiPfS_S_ff_param_4,
	.param .u64 .ptr .align 1 _Z10sgemm_talliiiPfS_S_ff_param_5,
	.param .f32 _Z10sgemm_talliiiPfS_S_ff_param_6,
	.param .f32 _Z10sgemm_talliiiPfS_S_ff_param_7
)
.maxntid 128
{
	.reg .pred 	%p<3>;
	.reg .b16 	%rs<15>;
	.reg .b32 	%r<76>;
	.reg .b32 	%f<639>;
	.reg .b64 	%rd<35>;
	// demoted variable
	.shared .align 4 .b8 _ZZ10sgemm_talliiiPfS_S_ffE3sAB[10240];
	ld.param.u32 	%r13, [_Z10sgemm_talliiiPfS_S_ff_param_0];
	ld.param.u32 	%r14, [_Z10sgemm_talliiiPfS_S_ff_param_1];
	ld.param.u32 	%r15, [_Z10sgemm_talliiiPfS_S_ff_param_2];
	ld.param.u64 	%rd8, [_Z10sgemm_talliiiPfS_S_ff_param_3];
	ld.param.u64 	%rd9, [_Z10sgemm_talliiiPfS_S_ff_param_4];
	cvta.to.global.u64 	%rd10, %rd9;
	cvta.to.global.u64 	%rd11, %rd8;
	mov.u32 	%r16, %ctaid.x;
	mov.u32 	%r17, %ctaid.y;
	mov.u32 	%r18, %tid.x;
	shl.b32 	%r19, %r16, 7;
	cvt.u64.u32 	%rd12, %r19;
	shl.b32 	%r20, %r17, 5;
	cvt.u64.u32 	%rd13, %r20;
	mov.u32 	%r21, %ntid.x;
	cvt.u16.u32 	%rs1, %r21;
	div.u16 	%rs2, 1024, %rs1;
	div.u16 	%rs3, 128, %rs2;
	cvt.u16.u32 	%rs4, %r18;
	div.u16 	%rs5, %rs4, %rs3;
	mul.lo.s16 	%rs6, %rs5, %rs3;
	sub.s16 	%rs7, %rs4, %rs6;
	and.b16  	%rs8, %rs7, 255;
	mul.wide.u16 	%r22, %rs8, %rs2;
	cvt.u32.u16 	%r23, %rs5;
	mad.lo.s32 	%r24, %r13, %r23, %r22;
	cvt.s64.s32 	%rd14, %r24;
	add.s64 	%rd15, %rd14, %rd12;
	shl.b64 	%rd16, %rd15, 2;
	add.s64 	%rd33, %rd11, %rd16;
	div.u16 	%rs9, 256, %rs1;
	div.u16 	%rs10, 32, %rs9;
	div.u16 	%rs11, %rs4, %rs10;
	mul.lo.s16 	%rs12, %rs11, %rs10;
	sub.s16 	%rs13, %rs4, %rs12;
	and.b16  	%rs14, %rs13, 255;
	mul.wide.u16 	%r25, %rs14, %rs9;
	cvt.u32.u16 	%r26, %rs11;
	mad.lo.s32 	%r27, %r14, %r26, %r25;
	cvt.s64.s32 	%rd17, %r27;
	add.s64 	%rd18, %rd17, %rd13;
	shl.b64 	%rd19, %rd18, 2;
	add.s64 	%rd34, %rd10, %rd19;
	ld.global.v4.f32 	{%f136, %f137, %f138, %f139}, [%rd33];
	ld.global.v4.f32 	{%f140, %f141, %f142, %f143}, [%rd33+16];
	ld.global.v2.f32 	{%f144, %f145}, [%rd34];
	shl.b32 	%r28, %r18, 5;
	mov.u32 	%r74, _ZZ10sgemm_talliiiPfS_S_ffE3sAB;
	add.s32 	%r1, %r74, %r28;
	st.shared.v4.f32 	[%r1], {%f136, %f137, %f138, %f139};
	st.shared.v4.f32 	[%r1+16], {%f140, %f141, %f142, %f143};
	shl.b32 	%r30, %r18, 3;
	add.s32 	%r73, %r74, 8192;
	add.s32 	%r2, %r73, %r30;
	st.shared.v2.f32 	[%r2], {%f144, %f145};
	bar.sync 	0;
	shl.b32 	%r32, %r18, 1;
	and.b32  	%r33, %r32, 64;
	shr.u32 	%r34, %r18, 2;
	and.b32  	%r35, %r34, 16;
	and.b32  	%r36, %r30, 56;
	shr.u32 	%r37, %r18, 1;
	and.b32  	%r38, %r37, 12;
	or.b32  	%r3, %r33, %r36;
	shl.b32 	%r39, %r3, 2;
	add.s32 	%r40, %r74, %r39;
	ld.shared.v4.f32 	{%f566, %f565, %f564, %f563}, [%r40];
	ld.shared.v4.f32 	{%f567, %f568, %f569, %f570}, [%r40+16];
	or.b32  	%r4, %r35, %r38;
	shl.b32 	%r41, %r4, 2;
	add.s32 	%r42, %r73, %r41;
	ld.shared.v4.f32 	{%f574, %f573, %f572, %f571}, [%r42];
	bar.sync 	0;
	setp.lt.s32 	%p1, %r15, 1;
	mov.f32 	%f607, 0f00000000;
	mov.f32 	%f608, %f607;
	mov.f32 	%f609, %f607;
	mov.f32 	%f610, %f607;
	mov.f32 	%f611, %f607;
	mov.f32 	%f612, %f607;
	mov.f32 	%f613, %f607;
	mov.f32 	%f614, %f607;
	mov.f32 	%f615, %f607;
	mov.f32 	%f616, %f607;
	mov.f32 	%f617, %f607;
	mov.f32 	%f618, %f607;
	mov.f32 	%f619, %f607;
	mov.f32 	%f620, %f607;
	mov.f32 	%f621, %f607;
	mov.f32 	%f622, %f607;
	mov.f32 	%f623, %f607;
	mov.f32 	%f624, %f607;
	mov.f32 	%f625, %f607;
	mov.f32 	%f626, %f607;
	mov.f32 	%f627, %f607;
	mov.f32 	%f628, %f607;
	mov.f32 	%f629, %f607;
	mov.f32 	%f630, %f607;
	mov.f32 	%f631, %f607;
	mov.f32 	%f632, %f607;
	mov.f32 	%f633, %f607;
	mov.f32 	%f634, %f607;
	mov.f32 	%f635, %f607;
	mov.f32 	%f636, %f607;
	mov.f32 	%f637, %f607;
	mov.f32 	%f638, %f607;
	@%p1 bra 	$L__BB0_3;
	mov.f32 	%f638, 0f00000000;
	mov.b32 	%r72, 0;
	mov.u32 	%r75, %r72;
	mov.f32 	%f637, %f638;
	mov.f32 	%f636, %f638;
	mov.f32 	%f635, %f638;
	mov.f32 	%f634, %f638;
	mov.f32 	%f633, %f638;
	mov.f32 	%f632, %f638;
	mov.f32 	%f631, %f638;
	mov.f32 	%f630, %f638;
	mov.f32 	%f629, %f638;
	mov.f32 	%f628, %f638;
	mov.f32 	%f627, %f638;
	mov.f32 	%f626, %f638;
	mov.f32 	%f625, %f638;
	mov.f32 	%f624, %f638;
	mov.f32 	%f623, %f638;
	mov.f32 	%f622, %f638;
	mov.f32 	%f621, %f638;
	mov.f32 	%f620, %f638;
	mov.f32 	%f619, %f638;
	mov.f32 	%f618, %f638;
	mov.f32 	%f617, %f638;
	mov.f32 	%f616, %f638;
	mov.f32 	%f615, %f638;
	mov.f32 	%f614, %f638;
	mov.f32 	%f613, %f638;
	mov.f32 	%f612, %f638;
	mov.f32 	%f611, %f638;
	mov.f32 	%f610, %f638;
	mov.f32 	%f609, %f638;
	mov.f32 	%f608, %f638;
	mov.f32 	%f607, %f638;
$L__BB0_2:
	ld.param.u32 	%r71, [_Z10sgemm_talliiiPfS_S_ff_param_1];
	shl.b32 	%r46, %r71, 3;
	shl.b32 	%r47, %r13, 3;
	mul.wide.s32 	%rd20, %r47, 4;
	add.s64 	%rd33, %rd33, %rd20;
	mul.wide.s32 	%rd21, %r46, 4;
	add.s64 	%rd34, %rd34, %rd21;
	ld.global.v2.f32 	{%f147, %f148}, [%rd34];
	ld.global.v4.f32 	{%f149, %f150, %f151, %f152}, [%rd33+16];
	ld.global.v4.f32 	{%f153, %f154, %f155, %f156}, [%rd33];
	shl.b32 	%r48, %r3, 2;
	add.s32 	%r49, %r74, %r48;
	ld.shared.v4.f32 	{%f157, %f158, %f159, %f160}, [%r49+512];
	ld.shared.v4.f32 	{%f161, %f162, %f163, %f164}, [%r49+528];
	shl.b32 	%r50, %r4, 2;
	add.s32 	%r51, %r73, %r50;
	ld.shared.v4.f32 	{%f165, %f166, %f167, %f168}, [%r51+128];
	fma.rn.f32 	%f169, %f566, %f574, %f638;
	fma.rn.f32 	%f170, %f566, %f573, %f637;
	fma.rn.f32 	%f171, %f566, %f572, %f636;
	fma.rn.f32 	%f172, %f566, %f571, %f635;
	fma.rn.f32 	%f173, %f565, %f574, %f634;
	fma.rn.f32 	%f174, %f565, %f573, %f633;
	fma.rn.f32 	%f175, %f565, %f572, %f632;
	fma.rn.f32 	%f176, %f565, %f571, %f631;
	fma.rn.f32 	%f177, %f564, %f574, %f630;
	fma.rn.f32 	%f178, %f564, %f573, %f629;
	fma.rn.f32 	%f179, %f564, %f572, %f628;
	fma.rn.f32 	%f180, %f564, %f571, %f627;
	fma.rn.f32 	%f181, %f563, %f574, %f626;
	fma.rn.f32 	%f182, %f563, %f573, %f625;
	fma.rn.f32 	%f183, %f563, %f572, %f624;
	fma.rn.f32 	%f184, %f563, %f571, %f623;
	fma.rn.f32 	%f185, %f567, %f574, %f622;
	fma.rn.f32 	%f186, %f567, %f573, %f621;
	fma.rn.f32 	%f187, %f567, %f572, %f620;
	fma.rn.f32 	%f188, %f567, %f571, %f619;
	fma.rn.f32 	%f189, %f568, %f574, %f618;
	fma.rn.f32 	%f190, %f568, %f573, %f617;
	fma.rn.f32 	%f191, %f568, %f572, %f607;
	fma.rn.f32 	%f192, %f568, %f571, %f608;
	fma.rn.f32 	%f193, %f569, %f574, %f609;
	fma.rn.f32 	%f194, %f569, %f573, %f610;
	fma.rn.f32 	%f195, %f569, %f572, %f611;
	fma.rn.f32 	%f196, %f569, %f571, %f612;
	fma.rn.f32 	%f197, %f570, %f574, %f613;
	fma.rn.f32 	%f198, %f570, %f573, %f614;
	fma.rn.f32 	%f199, %f570, %f572, %f615;
	fma.rn.f32 	%f200, %f570, %f571, %f616;
	ld.shared.v4.f32 	{%f201, %f202, %f203, %f204}, [%r49+1024];
	ld.shared.v4.f32 	{%f205, %f206, %f207, %f208}, [%r49+1040];
	ld.shared.v4.f32 	{%f209, %f210, %f211, %f212}, [%r51+256];
	fma.rn.f32 	%f213, %f157, %f165, %f169;
	fma.rn.f32 	%f214, %f157, %f166, %f170;
	fma.rn.f32 	%f215, %f157, %f167, %f171;
	fma.rn.f32 	%f216, %f157, %f168, %f172;
	fma.rn.f32 	%f217, %f158, %f165, %f173;
	fma.rn.f32 	%f218, %f158, %f166, %f174;
	fma.rn.f32 	%f219, %f158, %f167, %f175;
	fma.rn.f32 	%f220, %f158, %f168, %f176;
	fma.rn.f32 	%f221, %f159, %f165, %f177;
	fma.rn.f32 	%f222, %f159, %f166, %f178;
	fma.rn.f32 	%f223, %f159, %f167, %f179;
	fma.rn.f32 	%f224, %f159, %f168, %f180;
	fma.rn.f32 	%f225, %f160, %f165, %f181;
	fma.rn.f32 	%f226, %f160, %f166, %f182;
	fma.rn.f32 	%f227, %f160, %f167, %f183;
	fma.rn.f32 	%f228, %f160, %f168, %f184;
	fma.rn.f32 	%f229, %f161, %f165, %f185;
	fma.rn.f32 	%f230, %f161, %f166, %f186;
	fma.rn.f32 	%f231, %f161, %f167, %f187;
	fma.rn.f32 	%f232, %f161, %f168, %f188;
	fma.rn.f32 	%f233, %f162, %f165, %f189;
	fma.rn.f32 	%f234, %f162, %f166, %f190;
	fma.rn.f32 	%f235, %f162, %f167, %f191;
	fma.rn.f32 	%f236, %f162, %f168, %f192;
	fma.rn.f32 	%f237, %f163, %f165, %f193;
	fma.rn.f32 	%f238, %f163, %f166, %f194;
	fma.rn.f32 	%f239, %f163, %f167, %f195;
	fma.rn.f32 	%f240, %f163, %f168, %f196;
	fma.rn.f32 	%f241, %f164, %f165, %f197;
	fma.rn.f32 	%f242, %f164, %f166, %f198;
	fma.rn.f32 	%f243, %f164, %f167, %f199;
	fma.rn.f32 	%f244, %f164, %f168, %f200;
	ld.shared.v4.f32 	{%f245, %f246, %f247, %f248}, [%r49+1536];
	ld.shared.v4.f32 	{%f249, %f250, %f251, %f252}, [%r49+1552];
	ld.shared.v4.f32 	{%f253, %f254, %f255, %f256}, [%r51+384];
	fma.rn.f32 	%f257, %f201, %f209, %f213;
	fma.rn.f32 	%f258, %f201, %f210, %f214;
	fma.rn.f32 	%f259, %f201, %f211, %f215;
	fma.rn.f32 	%f260, %f201, %f212, %f216;
	fma.rn.f32 	%f261, %f202, %f209, %f217;
	fma.rn.f32 	%f262, %f202, %f210, %f218;
	fma.rn.f32 	%f263, %f202, %f211, %f219;
	fma.rn.f32 	%f264, %f202, %f212, %f220;
	fma.rn.f32 	%f265, %f203, %f209, %f221;
	fma.rn.f32 	%f266, %f203, %f210, %f222;
	fma.rn.f32 	%f267, %f203, %f211, %f223;
	fma.rn.f32 	%f268, %f203, %f212, %f224;
	fma.rn.f32 	%f269, %f204, %f209, %f225;
	fma.rn.f32 	%f270, %f204, %f210, %f226;
	fma.rn.f32 	%f271, %f204, %f211, %f227;
	fma.rn.f32 	%f272, %f204, %f212, %f228;
	fma.rn.f32 	%f273, %f205, %f209, %f229;
	fma.rn.f32 	%f274, %f205, %f210, %f230;
	fma.rn.f32 	%f275, %f205, %f211, %f231;
	fma.rn.f32 	%f276, %f205, %f212, %f232;
	fma.rn.f32 	%f277, %f206, %f209, %f233;
	fma.rn.f32 	%f278, %f206, %f210, %f234;
	fma.rn.f32 	%f279, %f206, %f211, %f235;
	fma.rn.f32 	%f280, %f206, %f212, %f236;
	fma.rn.f32 	%f281, %f207, %f209, %f237;
	fma.rn.f32 	%f282, %f207, %f210, %f238;
	fma.rn.f32 	%f283, %f207, %f211, %f239;
	fma.rn.f32 	%f284, %f207, %f212, %f240;
	fma.rn.f32 	%f285, %f208, %f209, %f241;
	fma.rn.f32 	%f286, %f208, %f210, %f242;
	fma.rn.f32 	%f287, %f208, %f211, %f243;
	fma.rn.f32 	%f288, %f208, %f212, %f244;
	ld.shared.v4.f32 	{%f289, %f290, %f291, %f292}, [%r49+2048];
	ld.shared.v4.f32 	{%f293, %f294, %f295, %f296}, [%r49+2064];
	ld.shared.v4.f32 	{%f297, %f298, %f299, %f300}, [%r51+512];
	fma.rn.f32 	%f301, %f245, %f253, %f257;
	fma.rn.f32 	%f302, %f245, %f254, %f258;
	fma.rn.f32 	%f303, %f245, %f255, %f259;
	fma.rn.f32 	%f304, %f245, %f256, %f260;
	fma.rn.f32 	%f305, %f246, %f253, %f261;
	fma.rn.f32 	%f306, %f246, %f254, %f262;
	fma.rn.f32 	%f307, %f246, %f255, %f263;
	fma.rn.f32 	%f308, %f246, %f256, %f264;
	fma.rn.f32 	%f309, %f247, %f253, %f265;
	fma.rn.f32 	%f310, %f247, %f254, %f266;
	fma.rn.f32 	%f311, %f247, %f255, %f267;
	fma.rn.f32 	%f312, %f247, %f256, %f268;
	fma.rn.f32 	%f313, %f248, %f253, %f269;
	fma.rn.f32 	%f314, %f248, %f254, %f270;
	fma.rn.f32 	%f315, %f248, %f255, %f271;
	fma.rn.f32 	%f316, %f248, %f256, %f272;
	fma.rn.f32 	%f317, %f249, %f253, %f273;
	fma.rn.f32 	%f318, %f249, %f254, %f274;
	fma.rn.f32 	%f319, %f249, %f255, %f275;
	fma.rn.f32 	%f320, %f249, %f256, %f276;
	fma.rn.f32 	%f321, %f250, %f253, %f277;
	fma.rn.f32 	%f322, %f250, %f254, %f278;
	fma.rn.f32 	%f323, %f250, %f255, %f279;
	fma.rn.f32 	%f324, %f250, %f256, %f280;
	fma.rn.f32 	%f325, %f251, %f253, %f281;
	fma.rn.f32 	%f326, %f251, %f254, %f282;
	fma.rn.f32 	%f327, %f251, %f255, %f283;
	fma.rn.f32 	%f328, %f251, %f256, %f284;
	fma.rn.f32 	%f329, %f252, %f253, %f285;
	fma.rn.f32 	%f330, %f252, %f254, %f286;
	fma.rn.f32 	%f331, %f252, %f255, %f287;
	fma.rn.f32 	%f332, %f252, %f256, %f288;
	ld.shared.v4.f32 	{%f333, %f334, %f335, %f336}, [%r49+2560];
	ld.shared.v4.f32 	{%f337, %f338, %f339, %f340}, [%r49+2576];
	ld.shared.v4.f32 	{%f341, %f342, %f343, %f344}, [%r51+640];
	fma.rn.f32 	%f345, %f289, %f297, %f301;
	fma.rn.f32 	%f346, %f289, %f298, %f302;
	fma.rn.f32 	%f347, %f289, %f299, %f303;
	fma.rn.f32 	%f348, %f289, %f300, %f304;
	fma.rn.f32 	%f349, %f290, %f297, %f305;
	fma.rn.f32 	%f350, %f290, %f298, %f306;
	fma.rn.f32 	%f351, %f290, %f299, %f307;
	fma.rn.f32 	%f352, %f290, %f300, %f308;
	fma.rn.f32 	%f353, %f291, %f297, %f309;
	fma.rn.f32 	%f354, %f291, %f298, %f310;
	fma.rn.f32 	%f355, %f291, %f299, %f311;
	fma.rn.f32 	%f356, %f291, %f300, %f312;
	fma.rn.f32 	%f357, %f292, %f297, %f313;
	fma.rn.f32 	%f358, %f292, %f298, %f314;
	fma.rn.f32 	%f359, %f292, %f299, %f315;
	fma.rn.f32 	%f360, %f292, %f300, %f316;
	fma.rn.f32 	%f361, %f293, %f297, %f317;
	fma.rn.f32 	%f362, %f293, %f298, %f318;
	fma.rn.f32 	%f363, %f293, %f299, %f319;
	fma.rn.f32 	%f364, %f293, %f300, %f320;
	fma.rn.f32 	%f365, %f294, %f297, %f321;
	fma.rn.f32 	%f366, %f294, %f298, %f322;
	fma.rn.f32 	%f367, %f294, %f299, %f323;
	fma.rn.f32 	%f368, %f294, %f300, %f324;
	fma.rn.f32 	%f369, %f295, %f297, %f325;
	fma.rn.f32 	%f370, %f295, %f298, %f326;
	fma.rn.f32 	%f371, %f295, %f299, %f327;
	fma.rn.f32 	%f372, %f295, %f300, %f328;
	fma.rn.f32 	%f373, %f296, %f297, %f329;
	fma.rn.f32 	%f374, %f296, %f298, %f330;
	fma.rn.f32 	%f375, %f296, %f299, %f331;
	fma.rn.f32 	%f376, %f296, %f300, %f332;
	ld.shared.v4.f32 	{%f377, %f378, %f379, %f380}, [%r49+3072];
	ld.shared.v4.f32 	{%f381, %f382, %f383, %f384}, [%r49+3088];
	ld.shared.v4.f32 	{%f385, %f386, %f387, %f388}, [%r51+768];
	fma.rn.f32 	%f389, %f333, %f341, %f345;
	fma.rn.f32 	%f390, %f333, %f342, %f346;
	fma.rn.f32 	%f391, %f333, %f343, %f347;
	fma.rn.f32 	%f392, %f333, %f344, %f348;
	fma.rn.f32 	%f393, %f334, %f341, %f349;
	fma.rn.f32 	%f394, %f334, %f342, %f350;
	fma.rn.f32 	%f395, %f334, %f343, %f351;
	fma.rn.f32 	%f396, %f334, %f344, %f352;
	fma.rn.f32 	%f397, %f335, %f341, %f353;
	fma.rn.f32 	%f398, %f335, %f342, %f354;
	fma.rn.f32 	%f399, %f335, %f343, %f355;
	fma.rn.f32 	%f400, %f335, %f344, %f356;
	fma.rn.f32 	%f401, %f336, %f341, %f357;
	fma.rn.f32 	%f402, %f336, %f342, %f358;
	fma.rn.f32 	%f403, %f336, %f343, %f359;
	fma.rn.f32 	%f404, %f336, %f344, %f360;
	fma.rn.f32 	%f405, %f337, %f341, %f361;
	fma.rn.f32 	%f406, %f337, %f342, %f362;
	fma.rn.f32 	%f407, %f337, %f343, %f363;
	fma.rn.f32 	%f408, %f337, %f344, %f364;
	fma.rn.f32 	%f409, %f338, %f341, %f365;
	fma.rn.f32 	%f410, %f338, %f342, %f366;
	fma.rn.f32 	%f411, %f338, %f343, %f367;
	fma.rn.f32 	%f412, %f338, %f344, %f368;
	fma.rn.f32 	%f413, %f339, %f341, %f369;
	fma.rn.f32 	%f414, %f339, %f342, %f370;
	fma.rn.f32 	%f415, %f339, %f343, %f371;
	fma.rn.f32 	%f416, %f339, %f344, %f372;
	fma.rn.f32 	%f417, %f340, %f341, %f373;
	fma.rn.f32 	%f418, %f340, %f342, %f374;
	fma.rn.f32 	%f419, %f340, %f343, %f375;
	fma.rn.f32 	%f420, %f340, %f344, %f376;
	ld.shared.v4.f32 	{%f421, %f422, %f423, %f424}, [%r49+3584];
	ld.shared.v4.f32 	{%f425, %f426, %f427, %f428}, [%r49+3600];
	ld.shared.v4.f32 	{%f429, %f430, %f431, %f432}, [%r51+896];
	fma.rn.f32 	%f433, %f377, %f385, %f389;
	fma.rn.f32 	%f434, %f377, %f386, %f390;
	fma.rn.f32 	%f435, %f377, %f387, %f391;
	fma.rn.f32 	%f436, %f377, %f388, %f392;
	fma.rn.f32 	%f437, %f378, %f385, %f393;
	fma.rn.f32 	%f438, %f378, %f386, %f394;
	fma.rn.f32 	%f439, %f378, %f387, %f395;
	fma.rn.f32 	%f440, %f378, %f388, %f396;
	fma.rn.f32 	%f441, %f379, %f385, %f397;
	fma.rn.f32 	%f442, %f379, %f386, %f398;
	fma.rn.f32 	%f443, %f379, %f387, %f399;
	fma.rn.f32 	%f444, %f379, %f388, %f400;
	fma.rn.f32 	%f445, %f380, %f385, %f401;
	fma.rn.f32 	%f446, %f380, %f386, %f402;
	fma.rn.f32 	%f447, %f380, %f387, %f403;
	fma.rn.f32 	%f448, %f380, %f388, %f404;
	fma.rn.f32 	%f449, %f381, %f385, %f405;
	fma.rn.f32 	%f450, %f381, %f386, %f406;
	fma.rn.f32 	%f451, %f381, %f387, %f407;
	fma.rn.f32 	%f452, %f381, %f388, %f408;
	fma.rn.f32 	%f453, %f382, %f385, %f409;
	fma.rn.f32 	%f454, %f382, %f386, %f410;
	fma.rn.f32 	%f455, %f382, %f387, %f411;
	fma.rn.f32 	%f456, %f382, %f388, %f412;
	fma.rn.f32 	%f457, %f383, %f385, %f413;
	fma.rn.f32 	%f458, %f383, %f386, %f414;
	fma.rn.f32 	%f459, %f383, %f387, %f415;
	fma.rn.f32 	%f460, %f383, %f388, %f416;
	fma.rn.f32 	%f461, %f384, %f385, %f417;
	fma.rn.f32 	%f462, %f384, %f386, %f418;
	fma.rn.f32 	%f463, %f384, %f387, %f419;
	fma.rn.f32 	%f464, %f384, %f388, %f420;
	fma.rn.f32 	%f638, %f421, %f429, %f433;
	fma.rn.f32 	%f637, %f421, %f430, %f434;
	fma.rn.f32 	%f636, %f421, %f431, %f435;
	fma.rn.f32 	%f635, %f421, %f432, %f436;
	fma.rn.f32 	%f634, %f422, %f429, %f437;
	fma.rn.f32 	%f633, %f422, %f430, %f438;
	fma.rn.f32 	%f632, %f422, %f431, %f439;
	fma.rn.f32 	%f631, %f422, %f432, %f440;
	fma.rn.f32 	%f630, %f423, %f429, %f441;
	fma.rn.f32 	%f629, %f423, %f430, %f442;
	fma.rn.f32 	%f628, %f423, %f431, %f443;
	fma.rn.f32 	%f627, %f423, %f432, %f444;
	fma.rn.f32 	%f626, %f424, %f429, %f445;
	fma.rn.f32 	%f625, %f424, %f430, %f446;
	fma.rn.f32 	%f624, %f424, %f431, %f447;
	fma.rn.f32 	%f623, %f424, %f432, %f448;
	fma.rn.f32 	%f622, %f425, %f429, %f449;
	fma.rn.f32 	%f621, %f425, %f430, %f450;
	fma.rn.f32 	%f620, %f425, %f431, %f451;
	fma.rn.f32 	%f619, %f425, %f432, %f452;
	fma.rn.f32 	%f618, %f426, %f429, %f453;
	fma.rn.f32 	%f617, %f426, %f430, %f454;
	fma.rn.f32 	%f607, %f426, %f431, %f455;
	fma.rn.f32 	%f608, %f426, %f432, %f456;
	fma.rn.f32 	%f609, %f427, %f429, %f457;
	fma.rn.f32 	%f610, %f427, %f430, %f458;
	fma.rn.f32 	%f611, %f427, %f431, %f459;
	fma.rn.f32 	%f612, %f427, %f432, %f460;
	fma.rn.f32 	%f613, %f428, %f429, %f461;
	fma.rn.f32 	%f614, %f428, %f430, %f462;
	fma.rn.f32 	%f615, %f428, %f431, %f463;
	fma.rn.f32 	%f616, %f428, %f432, %f464;
	shl.b32 	%r52, %r72, 12;
	not.b32 	%r53, %r52;
	and.b32  	%r54, %r53, 4096;
	mov.u32 	%r55, _ZZ10sgemm_talliiiPfS_S_ffE3sAB;
	add.s32 	%r74, %r55, %r54;
	shl.b32 	%r56, %r72, 10;
	not.b32 	%r57, %r56;
	and.b32  	%r58, %r57, 1024;
	add.s32 	%r59, %r55, %r58;
	add.s32 	%r73, %r59, 8192;
	add.s32 	%r60, %r1, %r54;
	st.shared.v4.f32 	[%r60], {%f153, %f154, %f155, %f156};
	st.shared.v4.f32 	[%r60+16], {%f149, %f150, %f151, %f152};
	add.s32 	%r61, %r2, %r58;
	st.shared.v2.f32 	[%r61], {%f147, %f148};
	bar.sync 	0;
	add.s32 	%r62, %r74, %r48;
	ld.shared.v4.f32 	{%f566, %f565, %f564, %f563}, [%r62];
	ld.shared.v4.f32 	{%f567, %f568, %f569, %f570}, [%r62+16];
	add.s32 	%r63, %r73, %r50;
	ld.shared.v4.f32 	{%f574, %f573, %f572, %f571}, [%r63];
	bar.sync 	0;
	add.s32 	%r75, %r75, 8;
	add.s32 	%r72, %r72, 1;
	setp.lt.s32 	%p2, %r75, %r15;
	@%p2 bra 	$L__BB0_2;
$L__BB0_3:
	ld.param.f32 	%f562, [_Z10sgemm_talliiiPfS_S_ff_param_7];
	ld.param.f32 	%f561, [_Z10sgemm_talliiiPfS_S_ff_param_6];
	ld.param.u64 	%rd32, [_Z10sgemm_talliiiPfS_S_ff_param_5];
	cvta.to.global.u64 	%rd22, %rd32;
	mov.u32 	%r64, %ctaid.x;
	shl.b32 	%r65, %r64, 7;
	or.b32  	%r66, %r3, %r65;
	cvt.u64.u32 	%rd23, %r66;
	mov.u32 	%r67, %ctaid.y;
	shl.b32 	%r68, %r67, 5;
	or.b32  	%r69, %r4, %r68;
	mul.lo.s32 	%r70, %r69, %r13;
	cvt.s64.s32 	%rd24, %r70;
	add.s64 	%rd25, %rd24, %rd23;
	shl.b64 	%rd26, %rd25, 2;
	add.s64 	%rd27, %rd22, %rd26;
	ld.global.v4.f32 	{%f465, %f466, %f467, %f468}, [%rd27];
	ld.global.v4.f32 	{%f469, %f470, %f471, %f472}, [%rd27+16];
	mul.wide.s32 	%rd28, %r13, 4;
	add.s64 	%rd29, %rd27, %rd28;
	ld.global.v4.f32 	{%f473, %f474, %f475, %f476}, [%rd29];
	ld.global.v4.f32 	{%f477, %f478, %f479, %f480}, [%rd29+16];
	add.s64 	%rd30, %rd29, %rd28;
	ld.global.v4.f32 	{%f481, %f482, %f483, %f484}, [%rd30];
	ld.global.v4.f32 	{%f485, %f486, %f487, %f488}, [%rd30+16];
	add.s64 	%rd31, %rd30, %rd28;
	ld.global.v4.f32 	{%f489, %f490, %f491, %f492}, [%rd31];
	ld.global.v4.f32 	{%f493, %f494, %f495, %f496}, [%rd31+16];
	mul.f32 	%f497, %f562, %f465;
	fma.rn.f32 	%f498, %f561, %f638, %f497;
	mul.f32 	%f499, %f562, %f466;
	fma.rn.f32 	%f500, %f561, %f634, %f499;
	mul.f32 	%f501, %f562, %f467;
	fma.rn.f32 	%f502, %f561, %f630, %f501;
	mul.f32 	%f503, %f562, %f468;
	fma.rn.f32 	%f504, %f561, %f626, %f503;
	mul.f32 	%f505, %f562, %f469;
	fma.rn.f32 	%f506, %f561, %f622, %f505;
	mul.f32 	%f507, %f562, %f470;
	fma.rn.f32 	%f508, %f561, %f618, %f507;
	mul.f32 	%f509, %f562, %f471;
	fma.rn.f32 	%f510, %f561, %f609, %f509;
	mul.f32 	%f511, %f562, %f472;
	fma.rn.f32 	%f512, %f561, %f613, %f511;
	mul.f32 	%f513, %f562, %f473;
	fma.rn.f32 	%f514, %f561, %f637, %f513;
	mul.f32 	%f515, %f562, %f474;
	fma.rn.f32 	%f516, %f561, %f633, %f515;
	mul.f32 	%f517, %f562, %f475;
	fma.rn.f32 	%f518, %f561, %f629, %f517;
	mul.f32 	%f519, %f562, %f476;
	fma.rn.f32 	%f520, %f561, %f625, %f519;
	mul.f32 	%f521, %f562, %f477;
	fma.rn.f32 	%f522, %f561, %f621, %f521;
	mul.f32 	%f523, %f562, %f478;
	fma.rn.f32 	%f524, %f561, %f617, %f523;
	mul.f32 	%f525, %f562, %f479;
	fma.rn.f32 	%f526, %f561, %f610, %f525;
	mul.f32 	%f527, %f562, %f480;
	fma.rn.f32 	%f528, %f561, %f614, %f527;
	mul.f32 	%f529, %f562, %f481;
	fma.rn.f32 	%f530, %f561, %f636, %f529;
	mul.f32 	%f531, %f562, %f482;
	fma.rn.f32 	%f532, %f561, %f632, %f531;
	mul.f32 	%f533, %f562, %f483;
	fma.rn.f32 	%f534, %f561, %f628, %f533;
	mul.f32 	%f535, %f562, %f484;
	fma.rn.f32 	%f536, %f561, %f624, %f535;
	mul.f32 	%f537, %f562, %f485;
	fma.rn.f32 	%f538, %f561, %f620, %f537;
	mul.f32 	%f539, %f562, %f486;
	fma.rn.f32 	%f540, %f561, %f607, %f539;
	mul.f32 	%f541, %f562, %f487;
	fma.rn.f32 	%f542, %f561, %f611, %f541;
	mul.f32 	%f543, %f562, %f488;
	fma.rn.f32 	%f544, %f561, %f615, %f543;
	mul.f32 	%f545, %f562, %f489;
	fma.rn.f32 	%f546, %f561, %f635, %f545;
	mul.f32 	%f547, %f562, %f490;
	fma.rn.f32 	%f548, %f561, %f631, %f547;
	mul.f32 	%f549, %f562, %f491;
	fma.rn.f32 	%f550, %f561, %f627, %f549;
	mul.f32 	%f551, %f562, %f492;
	fma.rn.f32 	%f552, %f561, %f623, %f551;
	mul.f32 	%f553, %f562, %f493;
	fma.rn.f32 	%f554, %f561, %f619, %f553;
	mul.f32 	%f555, %f562, %f494;
	fma.rn.f32 	%f556, %f561, %f608, %f555;
	mul.f32 	%f557, %f562, %f495;
	fma.rn.f32 	%f558, %f561, %f612, %f557;
	mul.f32 	%f559, %f562, %f496;
	fma.rn.f32 	%f560, %f561, %f616, %f559;
	st.global.v4.f32 	[%rd27], {%f498, %f500, %f502, %f504};
	st.global.v4.f32 	[%rd27+16], {%f506, %f508, %f510, %f512};
	st.global.v4.f32 	[%rd29], {%f514, %f516, %f518, %f520};
	st.global.v4.f32 	[%rd29+16], {%f522, %f524, %f526, %f528};
	st.global.v4.f32 	[%rd30], {%f530, %f532, %f534, %f536};
	st.global.v4.f32 	[%rd30+16], {%f538, %f540, %f542, %f544};
	st.global.v4.f32 	[%rd31], {%f546, %f548, %f550, %f552};
	st.global.v4.f32 	[%rd31+16], {%f554, %f556, %f558, %f560};
	ret;

}


// ===== COMPILED SASS (sm_100) =====

	.target	sm_100

	.elftype	@"ET_EXEC"


//--------------------- .note.nv.tkinfo           --------------------------
	.section	.note.nv.tkinfo,"",@"SHT_NOTE"
	.sectionflags	@"SHF_NOTE_NV_TKINFO"
	.tkinfo
        /*0018*/ 	.word	0x00000002
        /*0030*/ 	.string	""
        /*0030*/ 	.string	"ptxas"
        /*0030*/ 	.string	"Cuda compilation tools, release 13.0, V13.0.88"
        /*0030*/ 	.string	"Build cuda_13.0.r13.0/compiler.36424714_0"
        /*0030*/ 	.string	"-arch sm_100 -m 64 "



//--------------------- .note.nv.cuinfo           --------------------------
	.section	.note.nv.cuinfo,"",@"SHT_NOTE"
	.sectionflags	@"SHF_NOTE_NV_CUINFO"
        /*0018*/ 	.short	0x0002
        /*001a*/ 	.short	0x0064
        /*001c*/ 	.short	0x0082
	.zero		2


//--------------------- .nv.info                  --------------------------
	.section	.nv.info,"",@"SHT_CUDA_INFO"
	.align	4


	//----- nvinfo : EIATTR_REGCOUNT
	.align		4
        /*0000*/ 	.byte	0x04, 0x2f
        /*0002*/ 	.short	(.L_1 - .L_0)
	.align		4
.L_0:
        /*0004*/ 	.word	index@(_Z10sgemm_talliiiPfS_S_ff)
        /*0008*/ 	.word	0x00000046


	//----- nvinfo : EIATTR_FRAME_SIZE
	.align		4
.L_1:
        /*000c*/ 	.byte	0x04, 0x11
        /*000e*/ 	.short	(.L_3 - .L_2)
	.align		4
.L_2:
        /*0010*/ 	.word	index@($__internal_0_$__cuda_sm20_div_u16)
        /*0014*/ 	.word	0x00000000


	//----- nvinfo : EIATTR_FRAME_SIZE
	.align		4
.L_3:
        /*0018*/ 	.byte	0x04, 0x11
        /*001a*/ 	.short	(.L_5 - .L_4)
	.align		4
.L_4:
        /*001c*/ 	.word	index@(_Z10sgemm_talliiiPfS_S_ff)
        /*0020*/ 	.word	0x00000000


	//----- nvinfo : EIATTR_MIN_STACK_SIZE
	.align		4
.L_5:
        /*0024*/ 	.byte	0x04, 0x12
        /*0026*/ 	.short	(.L_7 - .L_6)
	.align		4
.L_6:
        /*0028*/ 	.word	index@(_Z10sgemm_talliiiPfS_S_ff)
        /*002c*/ 	.word	0x00000000
.L_7:


//--------------------- .nv.compat                --------------------------
	.section	.nv.compat,"",@"SHT_CUDA_COMPAT_INFO"
	.align	4
        /*0000*/ 	.byte	0x02, 0x09, 0x00, 0x00, 0x02, 0x02, 0x01, 0x00, 0x02, 0x05, 0x05, 0x00, 0x03, 0x07, 0x01, 0x01
        /*0010*/ 	.byte	0x02, 0x03, 0x00, 0x00, 0x02, 0x06, 0x01, 0x00, 0x04, 0x0b, 0x08, 0x00, 0x01, 0x00, 0x00, 0x00
        /*0020*/ 	.byte	0x00, 0x00, 0x00, 0x00


//--------------------- .nv.info._Z10sgemm_talliiiPfS_S_ff --------------------------
	.section	.nv.info._Z10sgemm_talliiiPfS_S_ff,"",@"SHT_CUDA_INFO"
	.sectionflags	@""
	.align	4


	//----- nvinfo : EIATTR_CUDA_API_VERSION
	.align		4
        /*0000*/ 	.byte	0x04, 0x37
        /*0002*/ 	.short	(.L_9 - .L_8)
.L_8:
        /*0004*/ 	.word	0x00000082


	//----- nvinfo : EIATTR_KPARAM_INFO
	.align		4
.L_9:
        /*0008*/ 	.byte	0x04, 0x17
        /*000a*/ 	.short	(.L_11 - .L_10)
.L_10:
        /*000c*/ 	.word	0x00000000
        /*0010*/ 	.short	0x0007
        /*0012*/ 	.short	0x002c
        /*0014*/ 	.byte	0x00, 0xf0, 0x11, 0x00


	//----- nvinfo : EIATTR_KPARAM_INFO
	.align		4
.L_11:
        /*0018*/ 	.byte	0x04, 0x17
        /*001a*/ 	.short	(.L_13 - .L_12)
.L_12:
        /*001c*/ 	.word	0x00000000
        /*0020*/ 	.short	0x0006
        /*0022*/ 	.short	0x0028
        /*0024*/ 	.byte	0x00, 0xf0, 0x11, 0x00


	//----- nvinfo : EIATTR_KPARAM_INFO
	.align		4
.L_13:
        /*0028*/ 	.byte	0x04, 0x17
        /*002a*/ 	.short	(.L_15 - .L_14)
.L_14:
        /*002c*/ 	.word	0x00000000
        /*0030*/ 	.short	0x0005
        /*0032*/ 	.short	0x0020
        /*0034*/ 	.byte	0x00, 0xf5, 0x21, 0x00


	//----- nvinfo : EIATTR_KPARAM_INFO
	.align		4
.L_15:
        /*0038*/ 	.byte	0x04, 0x17
        /*003a*/ 	.short	(.L_17 - .L_16)
.L_16:
        /*003c*/ 	.word	0x00000000
        /*0040*/ 	.short	0x0004
        /*0042*/ 	.short	0x0018
        /*0044*/ 	.byte	0x00, 0xf5, 0x21, 0x00


	//----- nvinfo : EIATTR_KPARAM_INFO
	.align		4
.L_17:
        /*0048*/ 	.byte	0x04, 0x17
        /*004a*/ 	.short	(.L_19 - .L_18)
.L_18:
        /*004c*/ 	.word	0x00000000
        /*0050*/ 	.short	0x0003
        /*0052*/ 	.short	0x0010
        /*0054*/ 	.byte	0x00, 0xf5, 0x21, 0x00


	//----- nvinfo : EIATTR_KPARAM_INFO
	.align		4
.L_19:
        /*0058*/ 	.byte	0x04, 0x17
        /*005a*/ 	.short	(.L_21 - .L_20)
.L_20:
        /*005c*/ 	.word	0x00000000
        /*0060*/ 	.short	0x0002
        /*0062*/ 	.short	0x0008
        /*0064*/ 	.byte	0x00, 0xf0, 0x11, 0x00


	//----- nvinfo : EIATTR_KPARAM_INFO
	.align		4
.L_21:
        /*0068*/ 	.byte	0x04, 0x17
        /*006a*/ 	.short	(.L_23 - .L_22)
.L_22:
        /*006c*/ 	.word	0x00000000
        /*0070*/ 	.short	0x0001
        /*0072*/ 	.short	0x0004
        /*0074*/ 	.byte	0x00, 0xf0, 0x11, 0x00


	//----- nvinfo : EIATTR_KPARAM_INFO
	.align		4
.L_23:
        /*0078*/ 	.byte	0x04, 0x17
        /*007a*/ 	.short	(.L_25 - .L_24)
.L_24:
        /*007c*/ 	.word	0x00000000
        /*0080*/ 	.short	0x0000
        /*0082*/ 	.short	0x0000
        /*0084*/ 	.byte	0x00, 0xf0, 0x11, 0x00


	//----- nvinfo : EIATTR_SPARSE_MMA_MASK
	.align		4
.L_25:
        /*0088*/ 	.byte	0x03, 0x50
        /*008a*/ 	.short	0x0000


	//----- nvinfo : EIATTR_MAXREG_COUNT
	.align		4
        /*008c*/ 	.byte	0x03, 0x1b
        /*008e*/ 	.short	0x00ff


	//----- nvinfo : EIATTR_NUM_BARRIERS
	.align		4
        /*0090*/ 	.byte	0x02, 0x4c
        /*0092*/ 	.byte	0x01
	.zero		1


	//----- nvinfo : EIATTR_MERCURY_ISA_VERSION
	.align		4
        /*0094*/ 	.byte	0x03, 0x5f
        /*0096*/ 	.short	0x0101


	//----- nvinfo : EIATTR_VRC_CTA_INIT_COUNT
	.align		4
        /*0098*/ 	.byte	0x02, 0x4a
	.zero		1
	.zero		1


	//----- nvinfo : EIATTR_EXIT_INSTR_OFFSETS
	.align		4
        /*009c*/ 	.byte	0x04, 0x1c
        /*009e*/ 	.short	(.L_27 - .L_26)


	//   ....[0]....
.L_26:
        /*00a0*/ 	.word	0x000021b0


	//----- nvinfo : EIATTR_MAX_THREADS
	.align		4
.L_27:
        /*00a4*/ 	.byte	0x04, 0x05
        /*00a6*/ 	.short	(.L_29 - .L_28)
.L_28:
        /*00a8*/ 	.word	0x00000080
        /*00ac*/ 	.word	0x00000001
        /*00b0*/ 	.word	0x00000001


	//----- nvinfo : EIATTR_CRS_STACK_SIZE
	.align		4
.L_29:
        /*00b4*/ 	.byte	0x04, 0x1e
        /*00b6*/ 	.short	(.L_31 - .L_30)
.L_30:
        /*00b8*/ 	.word	0x00000000


	//----- nvinfo : EIATTR_CBANK_PARAM_SIZE
	.align		4
.L_31:
        /*00bc*/ 	.byte	0x03, 0x19
        /*00be*/ 	.short	0x0030


	//----- nvinfo : EIATTR_PARAM_CBANK
	.align		4
        /*00c0*/ 	.byte	0x04, 0x0a
        /*00c2*/ 	.short	(.L_33 - .L_32)
	.align		4
.L_32:
        /*00c4*/ 	.word	index@(.nv.constant0._Z10sgemm_talliiiPfS_S_ff)
        /*00c8*/ 	.short	0x0380
        /*00ca*/ 	.short	0x0030


	//----- nvinfo : EIATTR_SW_WAR
	.align		4
.L_33:
        /*00cc*/ 	.byte	0x04, 0x36
        /*00ce*/ 	.short	(.L_35 - .L_34)
.L_34:
        /*00d0*/ 	.word	0x00000008
.L_35:


//--------------------- .nv.callgraph             --------------------------
	.section	.nv.callgraph,"",@"SHT_CUDA_CALLGRAPH"
	.align	4
	.sectionentsize	8
	.align		4
        /*0000*/ 	.word	0x00000000
	.align		4
        /*0004*/ 	.word	0xffffffff
	.align		4
        /*0008*/ 	.word	0x00000000
	.align		4
        /*000c*/ 	.word	0xfffffffe
	.align		4
        /*0010*/ 	.word	0x00000000
	.align		4
        /*0014*/ 	.word	0xfffffffd
	.align		4
        /*0018*/ 	.word	0x00000000
	.align		4
        /*001c*/ 	.word	0xfffffffc


//--------------------- .text._Z10sgemm_talliiiPfS_S_ff --------------------------
	.section	.text._Z10sgemm_talliiiPfS_S_ff,"ax",@progbits
	.align	128
        .global         _Z10sgemm_talliiiPfS_S_ff
        .type           _Z10sgemm_talliiiPfS_S_ff,@function
        .size           _Z10sgemm_talliiiPfS_S_ff,(.L_x_3 - _Z10sgemm_talliiiPfS_S_ff)
        .other          _Z10sgemm_talliiiPfS_S_ff,@"STO_CUDA_ENTRY STV_DEFAULT"
_Z10sgemm_talliiiPfS_S_ff:
.text._Z10sgemm_talliiiPfS_S_ff:
[----:B------:R-:W-:Y:S01]  /*0000*/  LDC R1, c[0x0][0x37c] ;  /* 0x0000df00ff017b82 */ /* 0x000fe20000000800 */
[----:B------:R-:W0:Y:S01]  /*0010*/  LDCU UR4, c[0x0][0x360] ;  /* 0x00006c00ff0477ac */ /* 0x000e220008000800 */
[----:B------:R-:W1:Y:S01]  /*0020*/  S2R R9, SR_CTAID.X ;  /* 0x0000000000097919 */ /* 0x000e620000002500 */
[----:B------:R-:W-:Y:S01]  /*0030*/  HFMA2 R10, -RZ, RZ, 0, 6.103515625e-05 ;  /* 0x00000400ff0a7431 */ /* 0x000fe200000001ff */
[----:B------:R-:W-:Y:S01]  /*0040*/  MOV R12, 0xa0 ;  /* 0x000000a0000c7802 */ /* 0x000fe20000000f00 */
[----:B------:R-:W2:Y:S01]  /*0050*/  LDCU.64 UR12, c[0x0][0x358] ;  /* 0x00006b00ff0c77ac */ /* 0x000ea20008000a00 */
[----:B------:R-:W3:Y:S01]  /*0060*/  S2R R8, SR_CTAID.Y ;  /* 0x0000000000087919 */ /* 0x000ee20000002600 */
[----:B0-----:R-:W-:-:S06]  /*0070*/  ULOP3.LUT UR5, UR4, 0xffff, URZ, 0xc0, !UPT ;  /* 0x0000ffff04057892 */ /* 0x001fcc000f8ec0ff */
[----:B--2---:R-:W-:-:S07]  /*0080*/  MOV R11, UR5 ;  /* 0x00000005000b7c02 */ /* 0x004fce0008000f00 */
[----:B-1-3--:R-:W-:Y:S05]  /*0090*/  CALL.REL.NOINC `($__internal_0_$__cuda_sm20_div_u16) ;  /* 0x0000002000487944 */ /* 0x00afea0003c00000 */
[----:B------:R-:W0:Y:S01]  /*00a0*/  S2R R0, SR_TID.X ;  /* 0x0000000000007919 */ /* 0x000e220000002100 */
[----:B------:R-:W-:Y:S01]  /*00b0*/  HFMA2 R10, -RZ, RZ, 0, 7.62939453125e-06 ;  /* 0x00000080ff0a7431 */ /* 0x000fe200000001ff */
[----:B------:R-:W-:Y:S02]  /*00c0*/  MOV R4, R11 ;  /* 0x0000000b00047202 */ /* 0x000fe40000000f00 */
[----:B------:R-:W-:Y:S02]  /*00d0*/  LOP3.LUT R11, R11, 0xffff, RZ, 0xc0, !PT ;  /* 0x0000ffff0b0b7812 */ /* 0x000fe400078ec0ff */
[----:B------:R-:W-:-:S07]  /*00e0*/  MOV R12, 0x100 ;  /* 0x00000100000c7802 */ /* 0x000fce0000000f00 */
[----:B0-----:R-:W-:Y:S05]  /*00f0*/  CALL.REL.NOINC `($__internal_0_$__cuda_sm20_div_u16) ;  /* 0x0000002000307944 */ /* 0x001fea0003c00000 */
[----:B------:R-:W-:Y:S02]  /*0100*/  MOV R5, R11 ;  /* 0x0000000b00057202 */ /* 0x000fe40000000f00 */
[----:B------:R-:W-:Y:S02]  /*0110*/  LOP3.LUT R11, R11, 0xffff, RZ, 0xc0, !PT ;  /* 0x0000ffff0b0b7812 */ /* 0x000fe400078ec0ff */
[----:B------:R-:W-:Y:S02]  /*0120*/  LOP3.LUT R10, R0, 0xffff, RZ, 0xc0, !PT ;  /* 0x0000ffff000a7812 */ /* 0x000fe400078ec0ff */
[----:B------:R-:W-:-:S07]  /*0130*/  MOV R12, 0x150 ;  /* 0x00000150000c7802 */ /* 0x000fce0000000f00 */
[----:B------:R-:W-:Y:S05]  /*0140*/  CALL.REL.NOINC `($__internal_0_$__cuda_sm20_div_u16) ;  /* 0x00000020001c7944 */ /* 0x000fea0003c00000 */
[----:B------:R-:W-:Y:S01]  /*0150*/  PRMT R2, R5, 0x9910, RZ ;  /* 0x0000991005027816 */ /* 0x000fe200000000ff */
[----:B------:R-:W0:Y:S01]  /*0160*/  LDCU UR5, c[0x0][0x380] ;  /* 0x00007000ff0577ac */ /* 0x000e220008000800 */
[C---:B------:R-:W-:Y:S01]  /*0170*/  PRMT R3, R11.reuse, 0x9910, RZ ;  /* 0x000099100b037816 */ /* 0x040fe200000000ff */
[----:B------:R-:W-:Y:S01]  /*0180*/  HFMA2 R10, -RZ, RZ, 0, 1.52587890625e-05 ;  /* 0x00000100ff0a7431 */ /* 0x000fe200000001ff */
[----:B------:R-:W-:Y:S01]  /*0190*/  LOP3.LUT R11, R11, 0xffff, RZ, 0xc0, !PT ;  /* 0x0000ffff0b0b7812 */ /* 0x000fe200078ec0ff */
[----:B------:R-:W1:Y:S01]  /*01a0*/  LDCU.64 UR6, c[0x0][0x390] ;  /* 0x00007200ff0677ac */ /* 0x000e620008000a00 */
[----:B------:R-:W-:Y:S01]  /*01b0*/  MOV R12, 0x2b0 ;  /* 0x000002b0000c7802 */ /* 0x000fe20000000f00 */
[----:B------:R-:W-:Y:S01]  /*01c0*/  IMAD R2, R2, R3, RZ ;  /* 0x0000000302027224 */ /* 0x000fe200078e02ff */
[----:B------:R-:W-:-:S04]  /*01d0*/  ULOP3.LUT UR4, UR4, 0xffff, URZ, 0xc0, !UPT ;  /* 0x0000ffff04047892 */ /* 0x000fc8000f8ec0ff */
[----:B------:R-:W-:-:S04]  /*01e0*/  IADD3 R2, PT, PT, RZ, -R2, RZ ;  /* 0x80000002ff027210 */ /* 0x000fc80007ffe0ff */
[----:B------:R-:W-:-:S04]  /*01f0*/  PRMT R3, R2, 0x7710, RZ ;  /* 0x0000771002037816 */ /* 0x000fc800000000ff */
[----:B------:R-:W-:Y:S02]  /*0200*/  IADD3 R2, PT, PT, R3, R0, RZ ;  /* 0x0000000003027210 */ /* 0x000fe40007ffe0ff */
[----:B------:R-:W-:Y:S02]  /*0210*/  LOP3.LUT R3, R4, 0xffff, RZ, 0xc0, !PT ;  /* 0x0000ffff04037812 */ /* 0x000fe400078ec0ff */
[----:B------:R-:W-:-:S05]  /*0220*/  LOP3.LUT R2, R2, 0xff, RZ, 0xc0, !PT ;  /* 0x000000ff02027812 */ /* 0x000fca00078ec0ff */
[----:B------:R-:W-:-:S04]  /*0230*/  IMAD R2, R2, R3, RZ ;  /* 0x0000000302027224 */ /* 0x000fc800078e02ff */
[----:B0-----:R-:W-:Y:S01]  /*0240*/  IMAD R2, R11, UR5, R2 ;  /* 0x000000050b027c24 */ /* 0x001fe2000f8e0202 */
[----:B------:R-:W-:-:S04]  /*0250*/  MOV R11, UR4 ;  /* 0x00000004000b7c02 */ /* 0x000fc80008000f00 */
[----:B------:R-:W-:-:S04]  /*0260*/  LEA R9, P0, R9, R2, 0x7 ;  /* 0x0000000209097211 */ /* 0x000fc800078038ff */
[----:B-1----:R-:W-:Y:S02]  /*0270*/  LEA R58, P1, R9, UR6, 0x2 ;  /* 0x00000006093a7c11 */ /* 0x002fe4000f8210ff */
[----:B------:R-:W-:-:S04]  /*0280*/  LEA.HI.X.SX32 R2, R2, RZ, 0x1, P0 ;  /* 0x000000ff02027211 */ /* 0x000fc800000f0eff */
[----:B------:R-:W-:-:S07]  /*0290*/  LEA.HI.X R59, R9, UR7, R2, 0x2, P1 ;  /* 0x00000007093b7c11 */ /* 0x000fce00088f1402 */
[----:B------:R-:W-:Y:S05]  /*02a0*/  CALL.REL.NOINC `($__internal_0_$__cuda_sm20_div_u16) ;  /* 0x0000001c00c47944 */ /* 0x000fea0003c00000 */
[----:B------:R-:W-:Y:S01]  /*02b0*/  HFMA2 R10, -RZ, RZ, 0, 1.9073486328125e-06 ;  /* 0x00000020ff0a7431 */ /* 0x000fe200000001ff */
[----:B------:R-:W-:Y:S02]  /*02c0*/  MOV R4, R11 ;  /* 0x0000000b00047202 */ /* 0x000fe40000000f00 */
[----:B------:R-:W-:Y:S02]  /*02d0*/  LOP3.LUT R11, R11, 0xffff, RZ, 0xc0, !PT ;  /* 0x0000ffff0b0b7812 */ /* 0x000fe400078ec0ff */
[----:B------:R-:W-:-:S07]  /*02e0*/  MOV R12, 0x300 ;  /* 0x00000300000c7802 */ /* 0x000fce0000000f00 */
[----:B------:R-:W-:Y:S05]  /*02f0*/  CALL.REL.NOINC `($__internal_0_$__cuda_sm20_div_u16) ;  /* 0x0000001c00b07944 */ /* 0x000fea0003c00000 */
[----:B------:R-:W-:Y:S02]  /*0300*/  MOV R5, R11 ;  /* 0x0000000b00057202 */ /* 0x000fe40000000f00 */
[----:B------:R-:W-:Y:S02]  /*0310*/  LOP3.LUT R11, R11, 0xffff, RZ, 0xc0, !PT ;  /* 0x0000ffff0b0b7812 */ /* 0x000fe400078ec0ff */
[----:B------:R-:W-:Y:S02]  /*0320*/  LOP3.LUT R10, R0, 0xffff, RZ, 0xc0, !PT ;  /* 0x0000ffff000a7812 */ /* 0x000fe400078ec0ff */
[----:B------:R-:W-:-:S07]  /*0330*/  MOV R12, 0x350 ;  /* 0x00000350000c7802 */ /* 0x000fce0000000f00 */
[----:B------:R-:W-:Y:S05]  /*0340*/  CALL.REL.NOINC `($__internal_0_$__cuda_sm20_div_u16) ;  /* 0x0000001c009c7944 */ /* 0x000fea0003c00000 */
[----:B------:R-:W-:Y:S01]  /*0350*/  PRMT R2, R5, 0x9910, RZ ;  /* 0x0000991005027816 */ /* 0x000fe200000000ff */
[----:B------:R-:W0:Y:S01]  /*0360*/  LDC R36, c[0x0][0x384] ;  /* 0x0000e100ff247b82 */ /* 0x000e220000000800 */
[C---:B------:R-:W-:Y:S01]  /*0370*/  PRMT R3, R11.reuse, 0x9910, RZ ;  /* 0x000099100b037816 */ /* 0x040fe200000000ff */
[----:B------:R-:W1:Y:S01]  /*0380*/  LDCU.64 UR4, c[0x0][0x398] ;  /* 0x00007300ff0477ac */ /* 0x000e620008000a00 */
[----:B------:R-:W-:-:S03]  /*0390*/  LOP3.LUT R11, R11, 0xffff, RZ, 0xc0, !PT ;  /* 0x0000ffff0b0b7812 */ /* 0x000fc600078ec0ff */
[----:B------:R-:W-:Y:S02]  /*03a0*/  IMAD R2, R3, R2, RZ ;  /* 0x0000000203027224 */ /* 0x000fe400078e02ff */
[----:B------:R-:W2:Y:S01]  /*03b0*/  S2UR UR6, SR_CgaCtaId ;  /* 0x00000000000679c3 */ /* 0x000ea20000008800 */
[----:B------:R-:W-:Y:S01]  /*03c0*/  SHF.L.U32 R37, R0, 0x3, RZ ;  /* 0x0000000300257819 */ /* 0x000fe200000006ff */
[----:B------:R-:W3:Y:S01]  /*03d0*/  LDCU UR11, c[0x0][0x388] ;  /* 0x00007100ff0b77ac */ /* 0x000ee20008000800 */
[----:B------:R-:W-:-:S04]  /*03e0*/  IADD3 R2, PT, PT, RZ, -R2, RZ ;  /* 0x80000002ff027210 */ /* 0x000fc80007ffe0ff */
[----:B------:R-:W-:-:S04]  /*03f0*/  PRMT R3, R2, 0x7710, RZ ;  /* 0x0000771002037816 */ /* 0x000fc800000000ff */
[----:B------:R-:W-:Y:S02]  /*0400*/  IADD3 R2, PT, PT, R3, R0, RZ ;  /* 0x0000000003027210 */ /* 0x000fe40007ffe0ff */
[----:B------:R-:W-:Y:S02]  /*0410*/  LOP3.LUT R3, R4, 0xffff, RZ, 0xc0, !PT ;  /* 0x0000ffff04037812 */ /* 0x000fe400078ec0ff */
[----:B------:R-:W-:Y:S01]  /*0420*/  LOP3.LUT R2, R2, 0xff, RZ, 0xc0, !PT ;  /* 0x000000ff02027812 */ /* 0x000fe200078ec0ff */
[----:B------:R-:W4:Y:S04]  /*0430*/  LDG.E.128 R4, desc[UR12][R58.64] ;  /* 0x0000000c3a047981 */ /* 0x000f28000c1e1d00 */
[----:B------:R-:W-:-:S04]  /*0440*/  IMAD R3, R2, R3, RZ ;  /* 0x0000000302037224 */ /* 0x000fc800078e02ff */
[----:B0-----:R-:W-:-:S05]  /*0450*/  IMAD R3, R11, R36, R3 ;  /* 0x000000240b037224 */ /* 0x001fca00078e0203 */
[----:B------:R-:W-:-:S04]  /*0460*/  LEA R8, P0, R8, R3, 0x5 ;  /* 0x0000000308087211 */ /* 0x000fc800078028ff */
[----:B------:R-:W-:Y:S02]  /*0470*/  LEA.HI.X.SX32 R3, R3, RZ, 0x1, P0 ;  /* 0x000000ff03037211 */ /* 0x000fe400000f0eff */
[----:B-1----:R-:W-:-:S04]  /*0480*/  LEA R60, P0, R8, UR4, 0x2 ;  /* 0x00000004083c7c11 */ /* 0x002fc8000f8010ff */
[----:B------:R-:W-:Y:S02]  /*0490*/  LEA.HI.X R61, R8, UR5, R3, 0x2, P0 ;  /* 0x00000005083d7c11 */ /* 0x000fe400080f1403 */
[----:B------:R-:W5:Y:S04]  /*04a0*/  LDG.E.128 R8, desc[UR12][R58.64+0x10] ;  /* 0x0000100c3a087981 */ /* 0x000f68000c1e1d00 */
[----:B------:R-:W5:Y:S01]  /*04b0*/  LDG.E.64 R2, desc[UR12][R60.64] ;  /* 0x0000000c3c027981 */ /* 0x000f62000c1e1b00 */
[----:B------:R-:W-:Y:S02]  /*04c0*/  UMOV UR4, 0x400 ;  /* 0x0000040000047882 */ /* 0x000fe40000000000 */
[----:B--2---:R-:W-:Y:S01]  /*04d0*/  ULEA UR6, UR6, UR4, 0x18 ;  /* 0x0000000406067291 */ /* 0x004fe2000f8ec0ff */
[----:B------:R-:W-:-:S05]  /*04e0*/  SHF.R.U32.HI R12, RZ, 0x2, R0 ;  /* 0x00000002ff0c7819 */ /* 0x000fca0000011600 */
[----:B------:R-:W-:Y:S02]  /*04f0*/  LEA R56, R0, UR6, 0x5 ;  /* 0x0000000600387c11 */ /* 0x000fe4000f8e28ff */
[----:B------:R-:W-:Y:S02]  /*0500*/  SHF.R.U32.HI R13, RZ, 0x1, R0 ;  /* 0x00000001ff0d7819 */ /* 0x000fe40000011600 */
[----:B------:R-:W-:-:S04]  /*0510*/  LOP3.LUT R12, R12, 0x10, RZ, 0xc0, !PT ;  /* 0x000000100c0c7812 */ /* 0x000fc800078ec0ff */
[----:B------:R-:W-:Y:S02]  /*0520*/  LOP3.LUT R38, R12, 0xc, R13, 0xf8, !PT ;  /* 0x0000000c0c267812 */ /* 0x000fe400078ef80d */
[----:B------:R-:W-:-:S04]  /*0530*/  SHF.L.U32 R12, R0, 0x1, RZ ;  /* 0x00000001000c7819 */ /* 0x000fc800000006ff */
[----:B------:R-:W-:-:S04]  /*0540*/  LOP3.LUT R12, R12, 0x40, RZ, 0xc0, !PT ;  /* 0x000000400c0c7812 */ /* 0x000fc800078ec0ff */
[----:B------:R-:W-:Y:S02]  /*0550*/  LOP3.LUT R39, R12, 0x38, R37, 0xf8, !PT ;  /* 0x000000380c277812 */ /* 0x000fe400078ef825 */
[----:B------:R-:W-:Y:S02]  /*0560*/  LEA R16, R38, UR6, 0x2 ;  /* 0x0000000626107c11 */ /* 0x000fe4000f8e10ff */
[----:B------:R-:W-:Y:S01]  /*0570*/  LEA R21, R39, UR6, 0x2 ;  /* 0x0000000627157c11 */ /* 0x000fe2000f8e10ff */
[----:B---3--:R-:W-:Y:S01]  /*0580*/  UISETP.GE.AND UP0, UPT, UR11, 0x1, UPT ;  /* 0x000000010b00788c */ /* 0x008fe2000bf06270 */
[----:B------:R-:W-:Y:S01]  /*0590*/  HFMA2 R20, -RZ, RZ, 0, 0 ;  /* 0x00000000ff147431 */ /* 0x000fe200000001ff */
[----:B------:R-:W-:Y:S02]  /*05a0*/  CS2R R42, SRZ ;  /* 0x00000000002a7805 */ /* 0x000fe4000001ff00 */
[----:B------:R-:W-:Y:S02]  /*05b0*/  CS2R R44, SRZ ;  /* 0x00000000002c7805 */ /* 0x000fe4000001ff00 */
[----:B------:R-:W-:-:S02]  /*05c0*/  CS2R R34, SRZ ;  /* 0x0000000000227805 */ /* 0x000fc4000001ff00 */
[----:B------:R-:W-:Y:S02]  /*05d0*/  CS2R R46, SRZ ;  /* 0x00000000002e7805 */ /* 0x000fe4000001ff00 */
[----:B------:R-:W-:Y:S02]  /*05e0*/  CS2R R50, SRZ ;  /* 0x0000000000327805 */ /* 0x000fe4000001ff00 */
[----:B------:R-:W-:Y:S02]  /*05f0*/  CS2R R48, SRZ ;  /* 0x0000000000307805 */ /* 0x000fe4000001ff00 */
[----:B------:R-:W-:Y:S02]  /*0600*/  CS2R R32, SRZ ;  /* 0x0000000000207805 */ /* 0x000fe4000001ff00 */
[----:B------:R-:W-:Y:S02]  /*0610*/  CS2R R54, SRZ ;  /* 0x0000000000367805 */ /* 0x000fe4000001ff00 */
[----:B------:R-:W-:-:S02]  /*0620*/  MOV R0, RZ ;  /* 0x000000ff00007202 */ /* 0x000fc40000000f00 */
[----:B------:R-:W-:Y:S02]  /*0630*/  CS2R R28, SRZ ;  /* 0x00000000001c7805 */ /* 0x000fe4000001ff00 */
[----:B------:R-:W-:Y:S02]  /*0640*/  CS2R R52, SRZ ;  /* 0x0000000000347805 */ /* 0x000fe4000001ff00 */
[----:B------:R-:W-:Y:S02]  /*0650*/  CS2R R30, SRZ ;  /* 0x00000000001e7805 */ /* 0x000fe4000001ff00 */
[----:B------:R-:W-:Y:S01]  /*0660*/  CS2R R40, SRZ ;  /* 0x0000000000287805 */ /* 0x000fe2000001ff00 */
[----:B----4-:R0:W-:Y:S04]  /*0670*/  STS.128 [R56], R4 ;  /* 0x0000000438007388 */ /* 0x0101e80000000c00 */
[----:B-----5:R-:W-:Y:S04]  /*0680*/  STS.128 [R56+0x10], R8 ;  /* 0x0000100838007388 */ /* 0x020fe80000000c00 */
[----:B------:R1:W-:Y:S01]  /*0690*/  STS.64 [R37+UR6+0x2000], R2 ;  /* 0x0020000225007988 */ /* 0x0003e20008000a06 */
[----:B------:R-:W-:Y:S01]  /*06a0*/  BAR.SYNC.DEFER_BLOCKING 0x0 ;  /* 0x0000000000007b1d */ /* 0x000fe20000010000 */
[----:B0-----:R-:W-:-:S02]  /*06b0*/  CS2R R4, SRZ ;  /* 0x0000000000047805 */ /* 0x001fc4000001ff00 */
[----:B------:R-:W-:-:S03]  /*06c0*/  CS2R R6, SRZ ;  /* 0x0000000000067805 */ /* 0x000fc6000001ff00 */
[----:B------:R0:W2:Y:S04]  /*06d0*/  LDS.128 R8, [R21] ;  /* 0x0000000015087984 */ /* 0x0000a80000000c00 */
[----:B------:R0:W3:Y:S04]  /*06e0*/  LDS.128 R12, [R21+0x10] ;  /* 0x00001000150c7984 */ /* 0x0000e80000000c00 */
[----:B------:R-:W4:Y:S01]  /*06f0*/  LDS.128 R16, [R16+0x2000] ;  /* 0x0020000010107984 */ /* 0x000f220000000c00 */
[----:B-1----:R-:W-:Y:S02]  /*0700*/  CS2R R2, SRZ ;  /* 0x0000000000027805 */ /* 0x002fe4000001ff00 */
[----:B------:R-:W-:Y:S01]  /*0710*/  IADD3 R37, PT, PT, R37, UR6, RZ ;  /* 0x0000000625257c10 */ /* 0x000fe2000fffe0ff */
[----:B------:R-:W-:Y:S06]  /*0720*/  BAR.SYNC.DEFER_BLOCKING 0x0 ;  /* 0x0000000000007b1d */ /* 0x000fec0000010000 */
[----:B0-----:R-:W-:Y:S05]  /*0730*/  BRA.U !UP0, `(.L_x_0) ;  /* 0x0000001508247547 */ /* 0x001fea000b800000 */
[----:B------:R-:W-:Y:S02]  /*0740*/  CS2R R34, SRZ ;  /* 0x0000000000227805 */ /* 0x000fe4000001ff00 */
[----:B------:R-:W-:Y:S02]  /*0750*/  CS2R R30, SRZ ;  /* 0x00000000001e7805 */ /* 0x000fe4000001ff00 */
[----:B------:R-:W-:Y:S02]  /*0760*/  CS2R R46, SRZ ;  /* 0x00000000002e7805 */ /* 0x000fe4000001ff00 */
        /* <DEDUP_REMOVED lines=8> */
[----:B------:R-:W-:-:S02]  /*07f0*/  CS2R R54, SRZ ;  /* 0x0000000000367805 */ /* 0x000fc4000001ff00 */
[----:B------:R-:W-:Y:S02]  /*0800*/  MOV R0, RZ ;  /* 0x000000ff00007202 */ /* 0x000fe40000000f00 */
[----:B------:R-:W-:Y:S02]  /*0810*/  CS2R R48, SRZ ;  /* 0x0000000000307805 */ /* 0x000fe4000001ff00 */
[----:B------:R-:W-:Y:S02]  /*0820*/  MOV R20, RZ ;  /* 0x000000ff00147202 */ /* 0x000fe40000000f00 */
[----:B------:R-:W-:Y:S02]  /*0830*/  CS2R R44, SRZ ;  /* 0x00000000002c7805 */ /* 0x000fe4000001ff00 */
[----:B------:R-:W-:Y:S01]  /*0840*/  CS2R R42, SRZ ;  /* 0x00000000002a7805 */ /* 0x000fe2000001ff00 */
[----:B------:R-:W-:Y:S02]  /*0850*/  UIADD3 UR8, UPT, UPT, UR6, 0x2000, URZ ;  /* 0x0000200006087890 */ /* 0x000fe4000fffe0ff */
[----:B------:R-:W-:Y:S01]  /*0860*/  UMOV UR7, UR6 ;  /* 0x0000000600077c82 */ /* 0x000fe20008000000 */
[----:B------:R-:W-:Y:S01]  /*0870*/  UMOV UR4, URZ ;  /* 0x000000ff00047c82 */ /* 0x000fe20008000000 */
[----:B------:R-:W-:-:S08]  /*0880*/  UMOV UR5, URZ ;  /* 0x000000ff00057c82 */ /* 0x000fd00008000000 */
.L_x_1:
[----:B-1234-:R-:W-:Y:S01]  /*0890*/  FFMA R62, R19, R11, R3 ;  /* 0x0000000b133e7223 */ /* 0x01efe20000000003 */
[----:B0-----:R-:W-:Y:S01]  /*08a0*/  LEA R24, R39, UR7, 0x2 ;  /* 0x0000000727187c11 */ /* 0x001fe2000f8e10ff */
[-C--:B---3--:R-:W-:Y:S01]  /*08b0*/  FFMA R54, R16, R12.reuse, R54 ;  /* 0x0000000c10367223 */ /* 0x088fe20000000036 */
[----:B------:R-:W-:Y:S01]  /*08c0*/  LEA R3, R38, UR8, 0x2 ;  /* 0x0000000826037c11 */ /* 0x000fe2000f8e10ff */
[-C--:B------:R-:W-:Y:S01]  /*08d0*/  FFMA R28, R17, R12.reuse, R28 ;  /* 0x0000000c111c7223 */ /* 0x080fe2000000001c */
[-C--:B------:R-:W-:Y:S01]  /*08e0*/  FFMA R2, R18, R12.reuse, R2 ;  /* 0x0000000c12027223 */ /* 0x080fe20000000002 */
[----:B------:R-:W-:Y:S01]  /*08f0*/  FFMA R0, R19, R12, R0 ;  /* 0x0000000c13007223 */ /* 0x000fe20000000000 */
[-C--:B------:R-:W-:Y:S01]  /*0900*/  FFMA R35, R16, R8.reuse, R35 ;  /* 0x0000000810237223 */ /* 0x080fe20000000023 */
        /* <DEDUP_REMOVED lines=12> */
[CC--:B------:R-:W-:Y:S01]  /*09d0*/  FFMA R29, R17.reuse, R11.reuse, R29 ;  /* 0x0000000b111d7223 */ /* 0x0c0fe2000000001d */
[----:B------:R-:W-:Y:S01]  /*09e0*/  FFMA R57, R18, R11, R4 ;  /* 0x0000000b12397223 */ /* 0x000fe20000000004 */
[C---:B------:R-:W-:Y:S01]  /*09f0*/  FFMA R12, R16.reuse, R15, R20 ;  /* 0x0000000f100c7223 */ /* 0x040fe20000000014 */
[----:B------:R-:W-:Y:S01]  /*0a00*/  LDS.128 R8, [R3+0x80] ;  /* 0x0000800003087984 */ /* 0x000fe20000000c00 */
[-C--:B------:R-:W-:Y:S01]  /*0a10*/  FFMA R55, R16, R13.reuse, R55 ;  /* 0x0000000d10377223 */ /* 0x080fe20000000037 */
[CC--:B------:R-:W-:Y:S01]  /*0a20*/  FFMA R32, R17.reuse, R13.reuse, R32 ;  /* 0x0000000d11207223 */ /* 0x0c0fe20000000020 */
[-C--:B------:R-:W-:Y:S01]  /*0a30*/  FFMA R42, R18, R13.reuse, R42 ;  /* 0x0000000d122a7223 */ /* 0x080fe2000000002a */
[----:B------:R-:W0:Y:S01]  /*0a40*/  LDS.128 R20, [R24+0x210] ;  /* 0x0002100018147984 */ /* 0x000e220000000c00 */
[-C--:B------:R-:W-:Y:S01]  /*0a50*/  FFMA R34, R16, R14.reuse, R34 ;  /* 0x0000000e10227223 */ /* 0x080fe20000000022 */
[-C--:B------:R-:W-:Y:S01]  /*0a60*/  FFMA R47, R17, R14.reuse, R47 ;  /* 0x0000000e112f7223 */ /* 0x080fe2000000002f */
[CC--:B------:R-:W-:Y:S01]  /*0a70*/  FFMA R43, R18.reuse, R14.reuse, R43 ;  /* 0x0000000e122b7223 */ /* 0x0c0fe2000000002b */
[----:B------:R-:W1:Y:S01]  /*0a80*/  LDS.128 R4, [R24+0x200] ;  /* 0x0002000018047984 */ /* 0x000e620000000c00 */
[C---:B------:R-:W-:Y:S01]  /*0a90*/  FFMA R13, R19.reuse, R13, R44 ;  /* 0x0000000d130d7223 */ /* 0x040fe2000000002c */
[----:B------:R-:W-:Y:S01]  /*0aa0*/  FFMA R14, R19, R14, R45 ;  /* 0x0000000e130e7223 */ /* 0x000fe2000000002d */
[-C--:B------:R-:W-:Y:S01]  /*0ab0*/  FFMA R50, R17, R15.reuse, R50 ;  /* 0x0000000f11327223 */ /* 0x080fe20000000032 */
[-C--:B------:R-:W-:Y:S01]  /*0ac0*/  FFMA R48, R18, R15.reuse, R48 ;  /* 0x0000000f12307223 */ /* 0x080fe20000000030 */
[----:B------:R-:W-:-:S02]  /*0ad0*/  FFMA R49, R19, R15, R49 ;  /* 0x0000000f13317223 */ /* 0x000fc40000000031 */
[----:B------:R-:W-:Y:S01]  /*0ae0*/  LDS.128 R16, [R24+0x400] ;  /* 0x0004000018107984 */ /* 0x000fe20000000c00 */
[C---:B0-----:R-:W-:Y:S01]  /*0af0*/  FFMA R54, R20.reuse, R8, R54 ;  /* 0x0000000814367223 */ /* 0x041fe20000000036 */
[C---:B------:R-:W-:Y:S01]  /*0b00*/  FFMA R28, R20.reuse, R9, R28 ;  /* 0x00000009141c7223 */ /* 0x040fe2000000001c */
[C---:B------:R-:W-:Y:S01]  /*0b10*/  FFMA R44, R20.reuse, R10, R2 ;  /* 0x0000000a142c7223 */ /* 0x040fe20000000002 */
[----:B------:R-:W-:Y:S01]  /*0b20*/  FFMA R20, R20, R11, R0 ;  /* 0x0000000b14147223 */ /* 0x000fe20000000000 */
[C---:B-1----:R-:W-:Y:S01]  /*0b30*/  FFMA R35, R4.reuse, R8, R35 ;  /* 0x0000000804237223 */ /* 0x042fe20000000023 */
[C---:B------:R-:W-:Y:S01]  /*0b40*/  FFMA R31, R4.reuse, R9, R31 ;  /* 0x00000009041f7223 */ /* 0x040fe2000000001f */
[C---:B------:R-:W-:Y:S01]  /*0b50*/  FFMA R46, R4.reuse, R10, R46 ;  /* 0x0000000a042e7223 */ /* 0x040fe2000000002e */
[----:B------:R-:W-:Y:S01]  /*0b60*/  FFMA R41, R4, R11, R41 ;  /* 0x0000000b04297223 */ /* 0x000fe20000000029 */
[C---:B------:R-:W-:Y:S01]  /*0b70*/  FFMA R51, R5.reuse, R8, R51 ;  /* 0x0000000805337223 */ /* 0x040fe20000000033 */
        /* <DEDUP_REMOVED lines=10> */
[-C--:B------:R-:W-:Y:S01]  /*0c20*/  FFMA R62, R7, R11.reuse, R62 ;  /* 0x0000000b073e7223 */ /* 0x080fe2000000003e */
[CC--:B------:R-:W-:Y:S01]  /*0c30*/  FFMA R55, R21.reuse, R8.reuse, R55 ;  /* 0x0000000815377223 */ /* 0x0c0fe20000000037 */
[CC--:B------:R-:W-:Y:S01]  /*0c40*/  FFMA R34, R22.reuse, R8.reuse, R34 ;  /* 0x0000000816227223 */ /* 0x0c0fe20000000022 */
[----:B------:R-:W0:Y:S01]  /*0c50*/  LDS.128 R4, [R3+0x100] ;  /* 0x0001000003047984 */ /* 0x000e220000000c00 */
[-C--:B------:R-:W-:Y:S01]  /*0c60*/  FFMA R0, R21, R11.reuse, R13 ;  /* 0x0000000b15007223 */ /* 0x080fe2000000000d */
[C---:B------:R-:W-:Y:S01]  /*0c70*/  FFMA R45, R22.reuse, R11, R14 ;  /* 0x0000000b162d7223 */ /* 0x040fe2000000000e */
[C---:B------:R-:W-:Y:S01]  /*0c80*/  FFMA R8, R23.reuse, R8, R12 ;  /* 0x0000000817087223 */ /* 0x040fe2000000000c */
[-C--:B------:R-:W-:Y:S01]  /*0c90*/  FFMA R2, R23, R10.reuse, R48 ;  /* 0x0000000a17027223 */ /* 0x080fe20000000030 */
[----:B------:R-:W1:Y:S01]  /*0ca0*/  LDS.128 R12, [R24+0x410] ;  /* 0x00041000180c7984 */ /* 0x000e620000000c00 */
[CC--:B------:R-:W-:Y:S01]  /*0cb0*/  FFMA R32, R21.reuse, R9.reuse, R32 ;  /* 0x0000000915207223 */ /* 0x0c0fe20000000020 */
[-C--:B------:R-:W-:Y:S01]  /*0cc0*/  FFMA R42, R21, R10.reuse, R42 ;  /* 0x0000000a152a7223 */ /* 0x080fe2000000002a */
[CC--:B------:R-:W-:Y:S01]  /*0cd0*/  FFMA R47, R22.reuse, R9.reuse, R47 ;  /* 0x00000009162f7223 */ /* 0x0c0fe2000000002f */
[----:B------:R-:W-:Y:S01]  /*0ce0*/  FFMA R43, R22, R10, R43 ;  /* 0x0000000a162b7223 */ /* 0x000fe2000000002b */
[C---:B------:R-:W-:Y:S01]  /*0cf0*/  FFMA R50, R23.reuse, R9, R50 ;  /* 0x0000000917327223 */ /* 0x040fe20000000032 */
[----:B------:R-:W-:Y:S01]  /*0d00*/  FFMA R63, R23, R11, R49 ;  /* 0x0000000b173f7223 */ /* 0x000fe20000000031 */
[----:B0-----:R-:W-:Y:S01]  /*0d10*/  FFMA R66, R18, R7, R27 ;  /* 0x0000000712427223 */ /* 0x001fe2000000001b */
        /* <DEDUP_REMOVED lines=9> */
[CC--:B------:R-:W-:Y:S01]  /*0db0*/  FFMA R30, R18.reuse, R5.reuse, R30 ;  /* 0x00000005121e7223 */ /* 0x0c0fe2000000001e */
[----:B------:R-:W-:Y:S01]  /*0dc0*/  FFMA R26, R18, R6, R26 ;  /* 0x00000006121a7223 */ /* 0x000fe2000000001a */
[C---:B------:R-:W-:Y:S01]  /*0dd0*/  FFMA R53, R19.reuse, R4, R53 ;  /* 0x0000000413357223 */ /* 0x040fe20000000035 */
[C---:B------:R-:W-:Y:S01]  /*0de0*/  FFMA R29, R19.reuse, R5, R29 ;  /* 0x00000005131d7223 */ /* 0x040fe2000000001d */
[C---:B------:R-:W-:Y:S01]  /*0df0*/  FFMA R27, R19.reuse, R6, R57 ;  /* 0x00000006131b7223 */ /* 0x040fe20000000039 */
[----:B------:R-:W-:Y:S01]  /*0e00*/  FFMA R67, R19, R7, R62 ;  /* 0x0000000713437223 */ /* 0x000fe2000000003e */
[-C--:B-1----:R-:W-:Y:S01]  /*0e10*/  FFMA R48, R15, R4.reuse, R8 ;  /* 0x000000040f307223 */ /* 0x082fe20000000008 */
[C---:B------:R-:W-:Y:S01]  /*0e20*/  FFMA R54, R12.reuse, R4, R54 ;  /* 0x000000040c367223 */ /* 0x040fe20000000036 */
[C---:B------:R-:W-:Y:S01]  /*0e30*/  FFMA R28, R12.reuse, R5, R28 ;  /* 0x000000050c1c7223 */ /* 0x040fe2000000001c */
[C---:B------:R-:W-:Y:S01]  /*0e40*/  FFMA R44, R12.reuse, R6, R44 ;  /* 0x000000060c2c7223 */ /* 0x040fe2000000002c */
[----:B------:R-:W-:Y:S01]  /*0e50*/  LDS.128 R16, [R3+0x180] ;  /* 0x0001800003107984 */ /* 0x000fe20000000c00 */
[----:B------:R-:W-:Y:S01]  /*0e60*/  FFMA R12, R12, R7, R20 ;  /* 0x000000070c0c7223 */ /* 0x000fe20000000014 */
[C---:B------:R-:W-:Y:S01]  /*0e70*/  FFMA R55, R13.reuse, R4, R55 ;  /* 0x000000040d377223 */ /* 0x040fe20000000037 */
[C---:B------:R-:W-:Y:S01]  /*0e80*/  FFMA R32, R13.reuse, R5, R32 ;  /* 0x000000050d207223 */ /* 0x040fe20000000020 */
[----:B------:R-:W0:Y:S01]  /*0e90*/  LDS.128 R8, [R24+0x610] ;  /* 0x0006100018087984 */ /* 0x000e220000000c00 */
[C---:B------:R-:W-:Y:S01]  /*0ea0*/  FFMA R42, R13.reuse, R6, R42 ;  /* 0x000000060d2a7223 */ /* 0x040fe2000000002a */
[----:B------:R-:W-:Y:S01]  /*0eb0*/  FFMA R13, R13, R7, R0 ;  /* 0x000000070d0d7223 */ /* 0x000fe20000000000 */
[C---:B------:R-:W-:Y:S01]  /*0ec0*/  FFMA R34, R14.reuse, R4, R34 ;  /* 0x000000040e227223 */ /* 0x040fe20000000022 */
[----:B------:R-:W1:Y:S01]  /*0ed0*/  LDS.128 R20, [R24+0x600] ;  /* 0x0006000018147984 */ /* 0x000e620000000c00 */
[C---:B------:R-:W-:Y:S01]  /*0ee0*/  FFMA R47, R14.reuse, R5, R47 ;  /* 0x000000050e2f7223 */ /* 0x040fe2000000002f */
[CC--:B------:R-:W-:Y:S01]  /*0ef0*/  FFMA R43, R14.reuse, R6.reuse, R43 ;  /* 0x000000060e2b7223 */ /* 0x0c0fe2000000002b */
[----:B------:R-:W-:Y:S01]  /*0f00*/  FFMA R25, R14, R7, R45 ;  /* 0x000000070e197223 */ /* 0x000fe2000000002d */
[C---:B------:R-:W-:Y:S01]  /*0f10*/  FFMA R50, R15.reuse, R5, R50 ;  /* 0x000000050f327223 */ /* 0x040fe20000000032 */
[C---:B------:R-:W-:Y:S01]  /*0f20*/  FFMA R49, R15.reuse, R6, R2 ;  /* 0x000000060f317223 */ /* 0x040fe20000000002 */
[----:B------:R-:W-:Y:S01]  /*0f30*/  FFMA R57, R15, R7, R63 ;  /* 0x000000070f397223 */ /* 0x000fe2000000003f */
[----:B------:R-:W2:Y:S02]  /*0f40*/  LDC R4, c[0x0][0x380] ;  /* 0x0000e000ff047b82 */ /* 0x000ea40000000800 */
[----:B--2---:R-:W-:Y:S01]  /*0f50*/  SHF.L.U32 R5, R4, 0x3, RZ ;  /* 0x0000000304057819 */ /* 0x004fe200000006ff */
[C---:B0-----:R-:W-:Y:S01]  /*0f60*/  FFMA R2, R8.reuse, R18, R44 ;  /* 0x0000001208027223 */ /* 0x041fe2000000002c */
[CC--:B------:R-:W-:Y:S01]  /*0f70*/  FFMA R54, R8.reuse, R16.reuse, R54 ;  /* 0x0000001008367223 */ /* 0x0c0fe20000000036 */
        /* <DEDUP_REMOVED lines=30> */
[----:B------:R-:W-:Y:S01]  /*1160*/  LDS.128 R12, [R3+0x200] ;  /* 0x00020000030c7984 */ /* 0x000fe20000000c00 */
[----:B------:R-:W-:-:S03]  /*1170*/  IMAD.WIDE R58, R5, 0x4, R58 ;  /* 0x00000004053a7825 */ /* 0x000fc600078e023a */
[----:B------:R-:W0:Y:S04]  /*1180*/  LDS.128 R8, [R24+0x810] ;  /* 0x0008100018087984 */ /* 0x000e280000000c00 */
[----:B------:R-:W1:Y:S04]  /*1190*/  LDS.128 R20, [R24+0x800] ;  /* 0x0008000018147984 */ /* 0x000e680000000c00 */
[----:B------:R-:W-:Y:S04]  /*11a0*/  LDS.128 R16, [R3+0x280] ;  /* 0x0002800003107984 */ /* 0x000fe80000000c00 */
[----:B------:R-:W2:Y:S01]  /*11b0*/  LDG.E.128 R4, desc[UR12][R58.64] ;  /* 0x0000000c3a047981 */ /* 0x000ea2000c1e1d00 */
[----:B------:R-:W-:-:S04]  /*11c0*/  USHF.L.U32 UR7, UR4, 0xc, URZ ;  /* 0x0000000c04077899 */ /* 0x000fc800080006ff */
[----:B------:R-:W-:Y:S01]  /*11d0*/  ULOP3.LUT UR8, UR7, 0x1000, URZ, 0xc, !UPT ;  /* 0x0000100007087892 */ /* 0x000fe2000f8e0cff */
[C---:B0-----:R-:W-:Y:S01]  /*11e0*/  FFMA R34, R10.reuse, R12, R34 ;  /* 0x0000000c0a227223 */ /* 0x041fe20000000022 */
[CC--:B------:R-:W-:Y:S01]  /*11f0*/  FFMA R47, R10.reuse, R13.reuse, R47 ;  /* 0x0000000d0a2f7223 */ /* 0x0c0fe2000000002f */
[----:B------:R-:W-:Y:S01]  /*1200*/  FFMA R43, R10, R14, R43 ;  /* 0x0000000e0a2b7223 */ /* 0x000fe2000000002b */
[-C--:B------:R-:W-:Y:S01]  /*1210*/  FFMA R54, R8, R12.reuse, R54 ;  /* 0x0000000c08367223 */ /* 0x080fe20000000036 */
        /* <DEDUP_REMOVED lines=14> */
[CC--:B------:R-:W-:Y:S01]  /*1300*/  FFMA R62, R23.reuse, R14.reuse, R62 ;  /* 0x0000000e173e7223 */ /* 0x0c0fe2000000003e */
[----:B------:R-:W-:Y:S01]  /*1310*/  FFMA R45, R23, R15, R45 ;  /* 0x0000000f172d7223 */ /* 0x000fe2000000002d */
[C---:B------:R-:W-:Y:S01]  /*1320*/  FFMA R28, R8.reuse, R13, R28 ;  /* 0x0000000d081c7223 */ /* 0x040fe2000000001c */
[C---:B------:R-:W-:Y:S01]  /*1330*/  FFMA R2, R8.reuse, R14, R2 ;  /* 0x0000000e08027223 */ /* 0x040fe20000000002 */
[----:B------:R-:W-:Y:S01]  /*1340*/  FFMA R0, R8, R15, R0 ;  /* 0x0000000f08007223 */ /* 0x000fe20000000000 */
[C---:B------:R-:W-:Y:S01]  /*1350*/  FFMA R55, R9.reuse, R12, R55 ;  /* 0x0000000c09377223 */ /* 0x040fe20000000037 */
[C---:B------:R-:W-:Y:S01]  /*1360*/  FFMA R32, R9.reuse, R13, R32 ;  /* 0x0000000d09207223 */ /* 0x040fe20000000020 */
[C---:B------:R-:W-:Y:S01]  /*1370*/  FFMA R42, R9.reuse, R14, R42 ;  /* 0x0000000e092a7223 */ /* 0x040fe2000000002a */
[-C--:B------:R-:W-:Y:S01]  /*1380*/  FFMA R44, R9, R15.reuse, R44 ;  /* 0x0000000f092c7223 */ /* 0x080fe2000000002c */
[----:B------:R-:W-:Y:S01]  /*1390*/  FFMA R10, R10, R15, R25 ;  /* 0x0000000f0a0a7223 */ /* 0x000fe20000000019 */
[C---:B------:R-:W-:Y:S01]  /*13a0*/  FFMA R48, R11.reuse, R12, R48 ;  /* 0x0000000c0b307223 */ /* 0x040fe20000000030 */
[C---:B------:R-:W-:Y:S01]  /*13b0*/  FFMA R50, R11.reuse, R13, R50 ;  /* 0x0000000d0b327223 */ /* 0x040fe20000000032 */
[C---:B------:R-:W-:Y:S01]  /*13c0*/  FFMA R49, R11.reuse, R14, R49 ;  /* 0x0000000e0b317223 */ /* 0x040fe20000000031 */
[----:B------:R-:W-:Y:S01]  /*13d0*/  FFMA R57, R11, R15, R57 ;  /* 0x0000000f0b397223 */ /* 0x000fe20000000039 */
[----:B------:R-:W0:Y:S04]  /*13e0*/  LDS.128 R20, [R24+0xa00] ;  /* 0x000a000018147984 */ /* 0x000e280000000c00 */
[----:B------:R-:W1:Y:S01]  /*13f0*/  LDS.128 R12, [R24+0xa10] ;  /* 0x000a1000180c7984 */ /* 0x000e620000000c00 */
[C---:B0-----:R-:W-:Y:S01]  /*1400*/  FFMA R35, R20.reuse, R16, R35 ;  /* 0x0000001014237223 */ /* 0x041fe20000000023 */
[C---:B------:R-:W-:Y:S01]  /*1410*/  FFMA R31, R20.reuse, R17, R31 ;  /* 0x00000011141f7223 */ /* 0x040fe2000000001f */
[C---:B------:R-:W-:Y:S01]  /*1420*/  FFMA R46, R20.reuse, R18, R46 ;  /* 0x00000012142e7223 */ /* 0x040fe2000000002e */
[----:B------:R-:W-:Y:S01]  /*1430*/  FFMA R41, R20, R19, R41 ;  /* 0x0000001314297223 */ /* 0x000fe20000000029 */
[C---:B-1----:R-:W-:Y:S01]  /*1440*/  FFMA R34, R14.reuse, R16, R34 ;  /* 0x000000100e227223 */ /* 0x042fe20000000022 */
[CC--:B------:R-:W-:Y:S01]  /*1450*/  FFMA R47, R14.reuse, R17.reuse, R47 ;  /* 0x000000110e2f7223 */ /* 0x0c0fe2000000002f */
        /* <DEDUP_REMOVED lines=26> */
[----:B------:R-:W-:Y:S04]  /*1600*/  LDS.128 R20, [R24+0xc00] ;  /* 0x000c000018147984 */ /* 0x000fe80000000c00 */
[----:B------:R-:W0:Y:S04]  /*1610*/  LDS.128 R8, [R3+0x300] ;  /* 0x0003000003087984 */ /* 0x000e280000000c00 */
[----:B------:R-:W1:Y:S01]  /*1620*/  LDS.128 R16, [R24+0xc10] ;  /* 0x000c100018107984 */ /* 0x000e620000000c00 */
[-C--:B0-----:R-:W-:Y:S01]  /*1630*/  FFMA R31, R20, R9.reuse, R31 ;  /* 0x00000009141f7223 */ /* 0x081fe2000000001f */
[-C--:B------:R-:W-:Y:S01]  /*1640*/  FFMA R33, R21, R9.reuse, R33 ;  /* 0x0000000915217223 */ /* 0x080fe20000000021 */
[-C--:B------:R-:W-:Y:S01]  /*1650*/  FFMA R30, R22, R9.reuse, R30 ;  /* 0x00000009161e7223 */ /* 0x080fe2000000001e */
[-C--:B------:R-:W-:Y:S01]  /*1660*/  FFMA R29, R23, R9.reuse, R29 ;  /* 0x00000009171d7223 */ /* 0x080fe2000000001d */
[-C--:B-1----:R-:W-:Y:S01]  /*1670*/  FFMA R28, R16, R9.reuse, R28 ;  /* 0x00000009101c7223 */ /* 0x082fe2000000001c */
[-C--:B------:R-:W-:Y:S01]  /*1680*/  FFMA R32, R17, R9.reuse, R32 ;  /* 0x0000000911207223 */ /* 0x080fe20000000020 */
[-C--:B------:R-:W-:Y:S01]  /*1690*/  FFMA R47, R18, R9.reuse, R47 ;  /* 0x00000009122f7223 */ /* 0x080fe2000000002f */
[----:B------:R-:W-:Y:S01]  /*16a0*/  FFMA R50, R19, R9, R50 ;  /* 0x0000000913327223 */ /* 0x000fe20000000032 */
[----:B------:R-:W-:Y:S01]  /*16b0*/  SHF.L.U32 R9, R36, 0x3, RZ ;  /* 0x0000000324097819 */ /* 0x000fe200000006ff */
[C---:B------:R-:W-:Y:S01]  /*16c0*/  FFMA R34, R18.reuse, R8, R34 ;  /* 0x0000000812227223 */ /* 0x040fe20000000022 */
[----:B------:R-:W-:Y:S01]  /*16d0*/  FFMA R43, R18, R10, R43 ;  /* 0x0000000a122b7223 */ /* 0x000fe2000000002b */
[C---:B------:R-:W-:Y:S01]  /*16e0*/  FFMA R35, R20.reuse, R8, R35 ;  /* 0x0000000814237223 */ /* 0x040fe20000000023 */
[----:B------:R-:W-:Y:S01]  /*16f0*/  FFMA R46, R20, R10, R46 ;  /* 0x0000000a142e7223 */ /* 0x000fe2000000002e */
[----:B------:R-:W-:-:S04]  /*1700*/  IMAD.WIDE R60, R9, 0x4, R60 ;  /* 0x00000004093c7825 */ /* 0x000fc800078e023c */
[-C--:B------:R-:W-:Y:S01]  /*1710*/  FFMA R41, R20, R11.reuse, R41 ;  /* 0x0000000b14297223 */ /* 0x080fe20000000029 */
[C---:B------:R-:W-:Y:S01]  /*1720*/  FFMA R51, R21.reuse, R8, R51 ;  /* 0x0000000815337223 */ /* 0x040fe20000000033 */
[C---:B------:R-:W-:Y:S01]  /*1730*/  FFMA R40, R21.reuse, R10, R40 ;  /* 0x0000000a15287223 */ /* 0x040fe20000000028 */
        /* <DEDUP_REMOVED lines=13> */
[-C--:B------:R-:W-:Y:S01]  /*1810*/  FFMA R18, R18, R11.reuse, R14 ;  /* 0x0000000b12127223 */ /* 0x080fe2000000000e */
[C---:B------:R-:W-:Y:S01]  /*1820*/  FFMA R48, R19.reuse, R8, R48 ;  /* 0x0000000813307223 */ /* 0x040fe20000000030 */
[C---:B------:R-:W-:Y:S01]  /*1830*/  FFMA R49, R19.reuse, R10, R49 ;  /* 0x0000000a13317223 */ /* 0x040fe20000000031 */
[----:B------:R-:W-:Y:S01]  /*1840*/  FFMA R57, R19, R11, R57 ;  /* 0x0000000b13397223 */ /* 0x000fe20000000039 */
[----:B------:R-:W3:Y:S04]  /*1850*/  LDG.E.64 R16, desc[UR12][R60.64] ;  /* 0x0000000c3c107981 */ /* 0x000ee8000c1e1b00 */
[----:B------:R-:W4:Y:S04]  /*1860*/  LDG.E.128 R8, desc[UR12][R58.64+0x10] ;  /* 0x0000100c3a087981 */ /* 0x000f28000c1e1d00 */
[----:B------:R-:W-:Y:S04]  /*1870*/  LDS.128 R20, [R3+0x380] ;  /* 0x0003800003147984 */ /* 0x000fe80000000c00 */
[----:B------:R-:W0:Y:S04]  /*1880*/  LDS.128 R12, [R24+0xe00] ;  /* 0x000e0000180c7984 */ /* 0x000e280000000c00 */
[----:B------:R-:W1:Y:S01]  /*1890*/  LDS.128 R24, [R24+0xe10] ;  /* 0x000e100018187984 */ /* 0x000e620000000c00 */
[----:B------:R-:W-:-:S04]  /*18a0*/  USHF.L.U32 UR7, UR4, 0xa, URZ ;  /* 0x0000000a04077899 */ /* 0x000fc800080006ff */
[----:B------:R-:W-:Y:S02]  /*18b0*/  ULOP3.LUT UR9, UR7, 0x400, URZ, 0xc, !UPT ;  /* 0x0000040007097892 */ /* 0x000fe4000f8e0cff */
[----:B------:R-:W-:Y:S02]  /*18c0*/  UIADD3 UR7, UPT, UPT, UR6, UR8, URZ ;  /* 0x0000000806077290 */ /* 0x000fe4000fffe0ff */
[----:B------:R-:W-:Y:S02]  /*18d0*/  UIADD3 UR10, UPT, UPT, UR6, UR9, URZ ;  /* 0x00000009060a7290 */ /* 0x000fe4000fffe0ff */
[----:B------:R-:W-:-:S04]  /*18e0*/  UIADD3 UR5, UPT, UPT, UR5, 0x8, URZ ;  /* 0x0000000805057890 */ /* 0x000fc8000fffe0ff */
[----:B------:R-:W-:Y:S01]  /*18f0*/  UISETP.GE.AND UP0, UPT, UR5, UR11, UPT ;  /* 0x0000000b0500728c */ /* 0x000fe2000bf06270 */
[----:B0-----:R-:W-:Y:S01]  /*1900*/  FFMA R3, R15, R23, R45 ;  /* 0x000000170f037223 */ /* 0x001fe2000000002d */
[C---:B------:R-:W-:Y:S01]  /*1910*/  FFMA R35, R12.reuse, R20, R35 ;  /* 0x000000140c237223 */ /* 0x040fe20000000023 */
[C---:B------:R-:W-:Y:S01]  /*1920*/  FFMA R31, R12.reuse, R21, R31 ;  /* 0x000000150c1f7223 */ /* 0x040fe2000000001f */
[----:B------:R-:W-:Y:S01]  /*1930*/  FFMA R46, R12, R22, R46 ;  /* 0x000000160c2e7223 */ /* 0x000fe2000000002e */
[----:B-1----:R-:W-:Y:S01]  /*1940*/  FFMA R45, R26, R23, R18 ;  /* 0x000000171a2d7223 */ /* 0x002fe20000000012 */
[C---:B------:R-:W-:Y:S01]  /*1950*/  FFMA R54, R24.reuse, R20, R54 ;  /* 0x0000001418367223 */ /* 0x040fe20000000036 */
[C---:B------:R-:W-:Y:S01]  /*1960*/  FFMA R28, R24.reuse, R21, R28 ;  /* 0x00000015181c7223 */ /* 0x040fe2000000001c */
[C---:B------:R-:W-:Y:S01]  /*1970*/  FFMA R2, R24.reuse, R22, R2 ;  /* 0x0000001618027223 */ /* 0x040fe20000000002 */
[-C--:B------:R-:W-:Y:S01]  /*1980*/  FFMA R0, R24, R23.reuse, R0 ;  /* 0x0000001718007223 */ /* 0x080fe20000000000 */
[----:B------:R-:W-:Y:S01]  /*1990*/  LEA R18, R38, UR10, 0x2 ;  /* 0x0000000a26127c11 */ /* 0x000fe2000f8e10ff */
[----:B------:R-:W-:Y:S01]  /*19a0*/  FFMA R41, R12, R23, R41 ;  /* 0x000000170c297223 */ /* 0x000fe20000000029 */
[----:B------:R-:W-:Y:S01]  /*19b0*/  LEA R24, R39, UR7, 0x2 ;  /* 0x0000000727187c11 */ /* 0x000fe2000f8e10ff */
[C---:B------:R-:W-:Y:S01]  /*19c0*/  FFMA R51, R13.reuse, R20, R51 ;  /* 0x000000140d337223 */ /* 0x040fe20000000033 */
[CC--:B------:R-:W-:Y:S01]  /*19d0*/  FFMA R33, R13.reuse, R21.reuse, R33 ;  /* 0x000000150d217223 */ /* 0x0c0fe20000000021 */
[----:B--2---:R0:W-:Y:S01]  /*19e0*/  STS.128 [R56+UR8], R4 ;  /* 0x0000000438007988 */ /* 0x0041e20008000c08 */
[----:B------:R-:W-:Y:S01]  /*19f0*/  FFMA R40, R13, R22, R40 ;  /* 0x000000160d287223 */ /* 0x000fe20000000028 */
[CC--:B------:R-:W-:Y:S01]  /*1a00*/  FFMA R52, R14.reuse, R20.reuse, R52 ;  /* 0x000000140e347223 */ /* 0x0c0fe20000000034 */
[CC--:B------:R-:W-:Y:S01]  /*1a10*/  FFMA R30, R14.reuse, R21.reuse, R30 ;  /* 0x000000150e1e7223 */ /* 0x0c0fe2000000001e */
[C---:B------:R-:W-:Y:S01]  /*1a20*/  FFMA R53, R15.reuse, R20, R53 ;  /* 0x000000140f357223 */ /* 0x040fe20000000035 */
[----:B------:R-:W-:Y:S01]  /*1a30*/  FFMA R29, R15, R21, R29 ;  /* 0x000000150f1d7223 */ /* 0x000fe2000000001d */
[-C--:B0-----:R-:W-:Y:S01]  /*1a40*/  FFMA R7, R13, R23.reuse, R65 ;  /* 0x000000170d077223 */ /* 0x081fe20000000041 */
[CC--:B------:R-:W-:Y:S01]  /*1a50*/  FFMA R6, R14.reuse, R22.reuse, R64 ;  /* 0x000000160e067223 */ /* 0x0c0fe20000000040 */
[----:B------:R-:W-:Y:S01]  /*1a60*/  FFMA R5, R14, R23, R63 ;  /* 0x000000170e057223 */ /* 0x000fe2000000003f */
[----:B------:R-:W-:Y:S01]  /*1a70*/  FFMA R4, R15, R22, R62 ;  /* 0x000000160f047223 */ /* 0x000fe2000000003e */
[-C--:B------:R-:W-:Y:S01]  /*1a80*/  FFMA R55, R25, R20.reuse, R55 ;  /* 0x0000001419377223 */ /* 0x080fe20000000037 */
[CC--:B------:R-:W-:Y:S01]  /*1a90*/  FFMA R34, R26.reuse, R20.reuse, R34 ;  /* 0x000000141a227223 */ /* 0x0c0fe20000000022 */
[C---:B------:R-:W-:Y:S01]  /*1aa0*/  FFMA R20, R27.reuse, R20, R48 ;  /* 0x000000141b147223 */ /* 0x040fe20000000030 */
[-C--:B------:R-:W-:Y:S01]  /*1ab0*/  FFMA R48, R27, R22.reuse, R49 ;  /* 0x000000161b307223 */ /* 0x080fe20000000031 */
[C---:B------:R-:W-:Y:S01]  /*1ac0*/  FFMA R32, R25.reuse, R21, R32 ;  /* 0x0000001519207223 */ /* 0x040fe20000000020 */
[CC--:B------:R-:W-:Y:S01]  /*1ad0*/  FFMA R42, R25.reuse, R22.reuse, R42 ;  /* 0x00000016192a7223 */ /* 0x0c0fe2000000002a */
[----:B------:R-:W-:Y:S01]  /*1ae0*/  FFMA R44, R25, R23, R44 ;  /* 0x00000017192c7223 */ /* 0x000fe2000000002c */
[CC--:B------:R-:W-:Y:S01]  /*1af0*/  FFMA R47, R26.reuse, R21.reuse, R47 ;  /* 0x000000151a2f7223 */ /* 0x0c0fe2000000002f */
[----:B------:R-:W-:Y:S01]  /*1b00*/  FFMA R43, R26, R22, R43 ;  /* 0x000000161a2b7223 */ /* 0x000fe2000000002b */
[C---:B------:R-:W-:Y:S01]  /*1b10*/  FFMA R50, R27.reuse, R21, R50 ;  /* 0x000000151b327223 */ /* 0x040fe20000000032 */
[----:B------:R-:W-:Y:S01]  /*1b20*/  FFMA R49, R27, R23, R57 ;  /* 0x000000171b317223 */ /* 0x000fe20000000039 */
[----:B------:R-:W-:Y:S01]  /*1b30*/  UIADD3 UR4, UPT, UPT, UR4, 0x1, URZ ;  /* 0x0000000104047890 */ /* 0x000fe2000fffe0ff */
[----:B----4-:R0:W-:Y:S04]  /*1b40*/  STS.128 [R56+UR8+0x10], R8 ;  /* 0x0000100838007988 */ /* 0x0101e80008000c08 */
[----:B---3--:R0:W-:Y:S01]  /*1b50*/  STS.64 [R37+UR9+0x2000], R16 ;  /* 0x0020001025007988 */ /* 0x0081e20008000a09 */
[----:B------:R-:W-:Y:S06]  /*1b60*/  BAR.SYNC.DEFER_BLOCKING 0x0 ;  /* 0x0000000000007b1d */ /* 0x000fec0000010000 */
[----:B------:R0:W1:Y:S04]  /*1b70*/  LDS.128 R8, [R24] ;  /* 0x0000000018087984 */ /* 0x0000680000000c00 */
[----:B------:R0:W2:Y:S04]  /*1b80*/  LDS.128 R12, [R24+0x10] ;  /* 0x00001000180c7984 */ /* 0x0000a80000000c00 */
[----:B------:R-:W3:Y:S01]  /*1b90*/  LDS.128 R16, [R18+0x2000] ;  /* 0x0020000012107984 */ /* 0x000ee20000000c00 */
[----:B------:R-:W-:Y:S01]  /*1ba0*/  UIADD3 UR8, UPT, UPT, UR10, 0x2000, URZ ;  /* 0x000020000a087890 */ /* 0x000fe2000fffe0ff */
[----:B------:R-:W-:Y:S06]  /*1bb0*/  BAR.SYNC.DEFER_BLOCKING 0x0 ;  /* 0x0000000000007b1d */ /* 0x000fec0000010000 */
[----:B------:R-:W-:Y:S05]  /*1bc0*/  BRA.U !UP0, `(.L_x_1) ;  /* 0xffffffed08307547 */ /* 0x000fea000b83ffff */
.L_x_0:
[----:B012---:R-:W0:Y:S01]  /*1bd0*/  S2R R9, SR_CTAID.Y ;  /* 0x0000000000097919 */ /* 0x007e220000002600 */
[----:B------:R-:W1:Y:S01]  /*1be0*/  LDC R23, c[0x0][0x380] ;  /* 0x0000e000ff177b82 */ /* 0x000e620000000800 */
[----:B------:R-:W2:Y:S01]  /*1bf0*/  LDCU.128 UR4, c[0x0][0x3a0] ;  /* 0x00007400ff0477ac */ /* 0x000ea20008000c00 */
[----:B------:R-:W5:Y:S01]  /*1c00*/  S2R R8, SR_CTAID.X ;  /* 0x0000000000087919 */ /* 0x000f620000002500 */
[----:B0-----:R-:W-:Y:S02]  /*1c10*/  LEA R38, R9, R38, 0x5 ;  /* 0x0000002609267211 */ /* 0x001fe400078e28ff */
[----:B-----5:R-:W-:-:S03]  /*1c20*/  LEA R39, R8, R39, 0x7 ;  /* 0x0000002708277211 */ /* 0x020fc600078e38ff */
[----:B-1----:R-:W-:-:S05]  /*1c30*/  IMAD R38, R38, R23, RZ ;  /* 0x0000001726267224 */ /* 0x002fca00078e02ff */
[----:B------:R-:W-:-:S04]  /*1c40*/  IADD3 R39, P0, PT, R39, R38, RZ ;  /* 0x0000002627277210 */ /* 0x000fc80007f1e0ff */
[----:B------:R-:W-:Y:S02]  /*1c50*/  LEA.HI.X.SX32 R38, R38, RZ, 0x1, P0 ;  /* 0x000000ff26267211 */ /* 0x000fe400000f0eff */
[----:B--2---:R-:W-:-:S04]  /*1c60*/  LEA R58, P0, R39, UR4, 0x2 ;  /* 0x00000004273a7c11 */ /* 0x004fc8000f8010ff */
[----:B------:R-:W-:-:S05]  /*1c70*/  LEA.HI.X R59, R39, UR5, R38, 0x2, P0 ;  /* 0x00000005273b7c11 */ /* 0x000fca00080f1426 */
[----:B------:R-:W2:Y:S01]  /*1c80*/  LDG.E.128 R8, desc[UR12][R58.64] ;  /* 0x0000000c3a087981 */ /* 0x000ea2000c1e1d00 */
[----:B------:R-:W-:-:S03]  /*1c90*/  IMAD.WIDE R56, R23, 0x4, R58 ;  /* 0x0000000417387825 */ /* 0x000fc600078e023a */
[----:B---3--:R-:W3:Y:S04]  /*1ca0*/  LDG.E.128 R12, desc[UR12][R58.64+0x10] ;  /* 0x0000100c3a0c7981 */ /* 0x008ee8000c1e1d00 */
[----:B----4-:R-:W4:Y:S04]  /*1cb0*/  LDG.E.128 R16, desc[UR12][R56.64] ;  /* 0x0000000c38107981 */ /* 0x010f28000c1e1d00 */
[----:B------:R-:W5:Y:S01]  /*1cc0*/  LDG.E.128 R36, desc[UR12][R56.64+0x10] ;  /* 0x0000100c38247981 */ /* 0x000f62000c1e1d00 */
[----:B--2---:R-:W-:Y:S01]  /*1cd0*/  FMUL R10, R10, UR7 ;  /* 0x000000070a0a7c20 */ /* 0x004fe20008400000 */
[----:B------:R-:W-:Y:S01]  /*1ce0*/  FMUL R11, R11, UR7 ;  /* 0x000000070b0b7c20 */ /* 0x000fe20008400000 */
[----:B------:R-:W-:Y:S01]  /*1cf0*/  FMUL R8, R8, UR7 ;  /* 0x0000000708087c20 */ /* 0x000fe20008400000 */
[----:B------:R-:W-:Y:S01]  /*1d00*/  FMUL R9, R9, UR7 ;  /* 0x0000000709097c20 */ /* 0x000fe20008400000 */
[----:B---3--:R-:W-:Y:S01]  /*1d10*/  FMUL R15, R15, UR7 ;  /* 0x000000070f0f7c20 */ /* 0x008fe20008400000 */
[----:B------:R-:W-:Y:S01]  /*1d20*/  FFMA R10, R52, UR6, R10 ;  /* 0x00000006340a7c23 */ /* 0x000fe2000800000a */
[----:B------:R-:W-:Y:S01]  /*1d30*/  FFMA R11, R53, UR6, R11 ;  /* 0x00000006350b7c23 */ /* 0x000fe2000800000b */
[----:B------:R-:W-:-:S04]  /*1d40*/  IMAD.WIDE R52, R23, 0x4, R56 ;  /* 0x0000000417347825 */ /* 0x000fc800078e0238 */
[----:B----4-:R-:W-:Y:S01]  /*1d50*/  FMUL R16, R16, UR7 ;  /* 0x0000000710107c20 */ /* 0x010fe20008400000 */
[----:B------:R-:W-:Y:S01]  /*1d60*/  FMUL R12, R12, UR7 ;  /* 0x000000070c0c7c20 */ /* 0x000fe20008400000 */
[----:B------:R-:W-:Y:S01]  /*1d70*/  FMUL R13, R13, UR7 ;  /* 0x000000070d0d7c20 */ /* 0x000fe20008400000 */
[----:B------:R-:W-:Y:S01]  /*1d80*/  FFMA R27, R20, UR6, R15 ;  /* 0x00000006141b7c23 */ /* 0x000fe2000800000f */
[----:B------:R-:W-:Y:S01]  /*1d90*/  FMUL R14, R14, UR7 ;  /* 0x000000070e0e7c20 */ /* 0x000fe20008400000 */
[----:B------:R-:W-:Y:S01]  /*1da0*/  FMUL R17, R17, UR7 ;  /* 0x0000000711117c20 */ /* 0x000fe20008400000 */
[----:B------:R-:W-:Y:S01]  /*1db0*/  FFMA R20, R31, UR6, R16 ;  /* 0x000000061f147c23 */ /* 0x000fe20008000010 */
[----:B------:R-:W-:Y:S01]  /*1dc0*/  FFMA R24, R54, UR6, R12 ;  /* 0x0000000636187c23 */ /* 0x000fe2000800000c */
[----:B------:R-:W-:Y:S01]  /*1dd0*/  FFMA R25, R55, UR6, R13 ;  /* 0x0000000637197c23 */ /* 0x000fe2000800000d */
[----:B-----5:R-:W-:Y:S01]  /*1de0*/  FMUL R31, R36, UR7 ;  /* 0x00000007241f7c20 */ /* 0x020fe20008400000 */
[----:B------:R-:W-:Y:S01]  /*1df0*/  FMUL R22, R18, UR7 ;  /* 0x0000000712167c20 */ /* 0x000fe20008400000 */
[----:B------:R-:W-:Y:S01]  /*1e00*/  FMUL R60, R19, UR7 ;  /* 0x00000007133c7c20 */ /* 0x000fe20008400000 */
[----:B------:R-:W-:-:S04]  /*1e10*/  IMAD.WIDE R54, R23, 0x4, R52 ;  /* 0x0000000417367825 */ /* 0x000fc800078e0234 */
[----:B------:R-:W-:Y:S01]  /*1e20*/  FMUL R37, R37, UR7 ;  /* 0x0000000725257c20 */ /* 0x000fe20008400000 */
[----:B------:R-:W-:Y:S01]  /*1e30*/  FFMA R26, R34, UR6, R14 ;  /* 0x00000006221a7c23 */ /* 0x000fe2000800000e */
[----:B------:R-:W-:Y:S01]  /*1e40*/  FFMA R21, R33, UR6, R17 ;  /* 0x0000000621157c23 */ /* 0x000fe20008000011 */
[----:B------:R-:W-:Y:S01]  /*1e50*/  FFMA R8, R35, UR6, R8 ;  /* 0x0000000623087c23 */ /* 0x000fe20008000008 */
[----:B------:R-:W2:Y:S01]  /*1e60*/  LDG.E.128 R16, desc[UR12][R52.64] ;  /* 0x0000000c34107981 */ /* 0x000ea2000c1e1d00 */
[----:B------:R-:W-:Y:S01]  /*1e70*/  FFMA R22, R30, UR6, R22 ;  /* 0x000000061e167c23 */ /* 0x000fe20008000016 */
[----:B------:R-:W-:Y:S01]  /*1e80*/  FFMA R23, R29, UR6, R60 ;  /* 0x000000061d177c23 */ /* 0x000fe2000800003c */
[----:B------:R-:W-:Y:S01]  /*1e90*/  FFMA R36, R28, UR6, R31 ;  /* 0x000000061c247c23 */ /* 0x000fe2000800001f */
[----:B------:R-:W3:Y:S01]  /*1ea0*/  LDG.E.128 R12, desc[UR12][R52.64+0x10] ;  /* 0x0000100c340c7981 */ /* 0x000ee2000c1e1d00 */
[----:B------:R-:W-:Y:S01]  /*1eb0*/  FFMA R37, R32, UR6, R37 ;  /* 0x0000000620257c23 */ /* 0x000fe20008000025 */
[----:B------:R-:W-:-:S02]  /*1ec0*/  FFMA R9, R51, UR6, R9 ;  /* 0x0000000633097c23 */ /* 0x000fc40008000009 */
[----:B------:R-:W4:Y:S04]  /*1ed0*/  LDG.E.128 R28, desc[UR12][R54.64] ;  /* 0x0000000c361c7981 */ /* 0x000f28000c1e1d00 */
[----:B------:R-:W5:Y:S01]  /*1ee0*/  LDG.E.128 R32, desc[UR12][R54.64+0x10] ;  /* 0x0000100c36207981 */ /* 0x000f62000c1e1d00 */
[----:B------:R-:W-:Y:S01]  /*1ef0*/  FMUL R38, R38, UR7 ;  /* 0x0000000726267c20 */ /* 0x000fe20008400000 */
[----:B------:R-:W-:Y:S02]  /*1f00*/  FMUL R39, R39, UR7 ;  /* 0x0000000727277c20 */ /* 0x000fe40008400000 */
[----:B------:R2:W-:Y:S01]  /*1f10*/  STG.E.128 desc[UR12][R58.64], R8 ;  /* 0x000000083a007986 */ /* 0x0005e2000c101d0c */
[----:B------:R-:W-:Y:S01]  /*1f20*/  FFMA R38, R47, UR6, R38 ;  /* 0x000000062f267c23 */ /* 0x000fe20008000026 */
[----:B------:R-:W-:-:S02]  /*1f30*/  FFMA R39, R50, UR6, R39 ;  /* 0x0000000632277c23 */ /* 0x000fc40008000027 */
[----:B------:R-:W-:Y:S04]  /*1f40*/  STG.E.128 desc[UR12][R58.64+0x10], R24 ;  /* 0x000010183a007986 */ /* 0x000fe8000c101d0c */
[----:B------:R-:W-:Y:S04]  /*1f50*/  STG.E.128 desc[UR12][R56.64], R20 ;  /* 0x0000001438007986 */ /* 0x000fe8000c101d0c */
[----:B------:R-:W-:Y:S01]  /*1f60*/  STG.E.128 desc[UR12][R56.64+0x10], R36 ;  /* 0x0000102438007986 */ /* 0x000fe2000c101d0c */
[----:B--2---:R-:W-:Y:S01]  /*1f70*/  FMUL R8, R16, UR7 ;  /* 0x0000000710087c20 */ /* 0x004fe20008400000 */
[----:B------:R-:W-:Y:S01]  /*1f80*/  FMUL R9, R17, UR7 ;  /* 0x0000000711097c20 */ /* 0x000fe20008400000 */
[----:B------:R-:W-:Y:S01]  /*1f90*/  FMUL R10, R18, UR7 ;  /* 0x00000007120a7c20 */ /* 0x000fe20008400000 */
[----:B------:R-:W-:Y:S01]  /*1fa0*/  FMUL R11, R19, UR7 ;  /* 0x00000007130b7c20 */ /* 0x000fe20008400000 */
[----:B---3--:R-:W-:Y:S01]  /*1fb0*/  FMUL R12, R12, UR7 ;  /* 0x000000070c0c7c20 */ /* 0x008fe20008400000 */
[----:B------:R-:W-:Y:S01]  /*1fc0*/  FMUL R13, R13, UR7 ;  /* 0x000000070d0d7c20 */ /* 0x000fe20008400000 */
[----:B------:R-:W-:Y:S01]  /*1fd0*/  FMUL R14, R14, UR7 ;  /* 0x000000070e0e7c20 */ /* 0x000fe20008400000 */
[----:B------:R-:W-:Y:S01]  /*1fe0*/  FMUL R15, R15, UR7 ;  /* 0x000000070f0f7c20 */ /* 0x000fe20008400000 */
[----:B----4-:R-:W-:Y:S01]  /*1ff0*/  FMUL R28, R28, UR7 ;  /* 0x000000071c1c7c20 */ /* 0x010fe20008400000 */
[----:B------:R-:W-:Y:S01]  /*2000*/  FMUL R29, R29, UR7 ;  /* 0x000000071d1d7c20 */ /* 0x000fe20008400000 */
[----:B------:R-:W-:Y:S01]  /*2010*/  FMUL R30, R30, UR7 ;  /* 0x000000071e1e7c20 */ /* 0x000fe20008400000 */
[----:B------:R-:W-:Y:S01]  /*2020*/  FMUL R31, R31, UR7 ;  /* 0x000000071f1f7c20 */ /* 0x000fe20008400000 */
[----:B-----5:R-:W-:Y:S01]  /*2030*/  FMUL R32, R32, UR7 ;  /* 0x0000000720207c20 */ /* 0x020fe20008400000 */
[----:B------:R-:W-:Y:S01]  /*2040*/  FMUL R33, R33, UR7 ;  /* 0x0000000721217c20 */ /* 0x000fe20008400000 */
[----:B------:R-:W-:Y:S01]  /*2050*/  FMUL R34, R34, UR7 ;  /* 0x0000000722227c20 */ /* 0x000fe20008400000 */
[----:B------:R-:W-:Y:S01]  /*2060*/  FMUL R35, R35, UR7 ;  /* 0x0000000723237c20 */ /* 0x000fe20008400000 */
[----:B------:R-:W-:Y:S01]  /*2070*/  FFMA R8, R46, UR6, R8 ;  /* 0x000000062e087c23 */ /* 0x000fe20008000008 */
        /* <DEDUP_REMOVED lines=15> */
[----:B------:R-:W-:Y:S04]  /*2170*/  STG.E.128 desc[UR12][R52.64], R8 ;  /* 0x0000000834007986 */ /* 0x000fe8000c101d0c */
[----:B------:R-:W-:Y:S04]  /*2180*/  STG.E.128 desc[UR12][R52.64+0x10], R12 ;  /* 0x0000100c34007986 */ /* 0x000fe8000c101d0c */
[----:B------:R-:W-:Y:S04]  /*2190*/  STG.E.128 desc[UR12][R54.64], R28 ;  /* 0x0000001c36007986 */ /* 0x000fe8000c101d0c */
[----:B------:R-:W-:Y:S01]  /*21a0*/  STG.E.128 desc[UR12][R54.64+0x10], R32 ;  /* 0x0000102036007986 */ /* 0x000fe2000c101d0c */
[----:B------:R-:W-:Y:S05]  /*21b0*/  EXIT ;  /* 0x000000000000794d */ /* 0x000fea0003800000 */
        .weak           $__internal_0_$__cuda_sm20_div_u16
        .type           $__internal_0_$__cuda_sm20_div_u16,@function
        .size           $__internal_0_$__cuda_sm20_div_u16,(.L_x_3 - $__internal_0_$__cuda_sm20_div_u16)
$__internal_0_$__cuda_sm20_div_u16:
[----:B------:R-:W0:Y:S01]  /*21c0*/  I2F.U16 R2, R11 ;  /* 0x0000000b00027306 */ /* 0x000e220000101000 */
[----:B------:R-:W-:Y:S01]  /*21d0*/  HFMA2 R3, -RZ, RZ, 15, 0 ;  /* 0x4b800000ff037431 */ /* 0x000fe200000001ff */
[C---:B0-----:R-:W-:Y:S02]  /*21e0*/  FSETP.GEU.AND P1, PT, |R2|.reuse, 1.175494350822287508e-38, PT ;  /* 0x008000000200780b */ /* 0x041fe40003f2e200 */
[----:B------:R-:W-:Y:S02]  /*21f0*/  FSETP.GT.AND P0, PT, |R2|, 8.50705917302346158658e+37, PT ;  /* 0x7e8000000200780b */ /* 0x000fe40003f04200 */
[----:B------:R-:W-:-:S04]  /*2200*/  FSEL R3, R3, 1, !P1 ;  /* 0x3f80000003037808 */ /* 0x000fc80004800000 */
[----:B------:R-:W-:Y:S02]  /*2210*/  FSEL R3, R3, 0.25, !P0 ;  /* 0x3e80000003037808 */ /* 0x000fe40004000000 */
[----:B------:R-:W-:-:S03]  /*2220*/  ISETP.NE.U32.AND P0, PT, R11, RZ, PT ;  /* 0x000000ff0b00720c */ /* 0x000fc60003f05070 */
[----:B------:R-:W-:Y:S02]  /*2230*/  FMUL R6, R2, R3 ;  /* 0x0000000302067220 */ /* 0x000fe40000400000 */
[----:B------:R-:W-:Y:S08]  /*2240*/  I2F.U16.RZ R2, R10 ;  /* 0x0000000a00027306 */ /* 0x000ff0000010d000 */
[----:B------:R-:W0:Y:S02]  /*2250*/  MUFU.RCP R6, R6 ;  /* 0x0000000600067308 */ /* 0x000e240000001000 */
[----:B0-----:R-:W-:-:S05]  /*2260*/  FMUL R3, R3, R6 ;  /* 0x0000000603037220 */ /* 0x001fca0000400000 */
[----:B------:R-:W-:-:S05]  /*2270*/  IADD3 R3, PT, PT, R3, 0x2, RZ ;  /* 0x0000000203037810 */ /* 0x000fca0007ffe0ff */
[----:B------:R-:W-:Y:S01]  /*2280*/  FMUL.RZ R7, R2, R3 ;  /* 0x0000000302077220 */ /* 0x000fe2000040c000 */
[----:B------:R-:W-:Y:S01]  /*2290*/  HFMA2 R3, -RZ, RZ, 0, 0 ;  /* 0x00000000ff037431 */ /* 0x000fe200000001ff */
[----:B------:R-:W-:-:S04]  /*22a0*/  MOV R2, R12 ;  /* 0x0000000c00027202 */ /* 0x000fc80000000f00 */
[----:B------:R-:W0:Y:S02]  /*22b0*/  F2I.U32.TRUNC.NTZ R7, R7 ;  /* 0x0000000700077305 */ /* 0x000e24000020f000 */
[----:B0-----:R-:W-:Y:S02]  /*22c0*/  LOP3.LUT R11, R7, 0xffff, RZ, 0xc0, !PT ;  /* 0x0000ffff070b7812 */ /* 0x001fe400078ec0ff */
[----:B------:R-:W-:Y:S01]  /*22d0*/  @!P0 MOV R11, 0xffffffff ;  /* 0xffffffff000b8802 */ /* 0x000fe20000000f00 */
[----:B------:R-:W-:Y:S06]  /*22e0*/  RET.REL.NODEC R2 `(_Z10sgemm_talliiiPfS_S_ff) ;  /* 0xffffffdc02447950 */ /* 0x000fec0003c3ffff */
.L_x_2:
[----:B------:R-:W-:-:S00]  /*22f0*/  BRA `(.L_x_2) ;  /* 0xfffffffc00fc7947 */ /* 0x000fc0000383ffff */
[----:B------:R-:W-:-:S00]  /*2300*/  NOP ;  /* 0x0000000000007918 */ /* 0x000fc00000000000 */
[----:B------:R-:W-:-:S00]  /*2310*/  NOP ;  /* 0x0000000000007918 */ /* 0x000fc00000000000 */
[----:B------:R-:W-:-:S00]  /*2320*/  NOP ;  /* 0x0000000000007918 */ /* 0x000fc00000000000 */
[----:B------:R-:W-:-:S00]  /*2330*/  NOP ;  /* 0x0000000000007918 */ /* 0x000fc00000000000 */
[----:B------:R-:W-:-:S00]  /*2340*/  NOP ;  /* 0x0000000000007918 */ /* 0x000fc00000000000 */
[----:B------:R-:W-:-:S00]  /*2350*/  NOP ;  /* 0x0000000000007918 */ /* 0x000fc00000000000 */
[----:B------:R-:W-:-:S00]  /*2360*/  NOP ;  /* 0x0000000000007918 */ /* 0x000fc00000000000 */
[----:B------:R-:W-:-:S00]  /*2370*/  NOP ;  /* 0x0000000000007918 */ /* 0x000fc00000000000 */
.L_x_3:


//--------------------- .nv.shared._Z10sgemm_talliiiPfS_S_ff --------------------------
	.section	.nv.shared._Z10sgemm_talliiiPfS_S_ff,"aw",@nobits
	.sectionflags	@""
	.align	4
.nv.shared._Z10sgemm_talliiiPfS_S_ff:
	.zero		11264


//--------------------- .nv.shared.reserved.0     --------------------------
	.section	.nv.shared.reserved.0,"aw",@nobits
	.weak		__nv_reservedSMEM_offset_0_alias
	.size		__nv_reservedSMEM_offset_0_alias, 0, 64
	.other		__nv_reservedSMEM_offset_0_alias,@"STO_CUDA_RESERVED_SHARED STV_DEFAULT"
__nv_reservedSMEM_offset_0_alias:
	.zero		0
	.zero		64


//--------------------- .nv.constant0._Z10sgemm_talliiiPfS_S_ff --------------------------
	.section	.nv.constant0._Z10sgemm_talliiiPfS_S_ff,"a",@progbits
	.sectionflags	@""
	.align	4
.nv.constant0._Z10sgemm_talliiiPfS_S_ff:
	.zero		944


//--------------------- SYMBOLS --------------------------

	.type		.nv.reservedSmem.offset0,@object
	.size		.nv.reservedSmem.offset0,0x4
	.type		.nv.reservedSmem.cap,@object
	.size		.nv.reservedSmem.cap,0x4
